//
// Generated by NVIDIA NVVM Compiler
//
// Compiler Build ID: CL-36424714
// Cuda compilation tools, release 13.0, V13.0.88
// Based on NVVM 20.0.0
//

.version 9.0
.target sm_100
.address_size 64

	// .globl	_Z20greedy_sample_kernelPKfifPiPf
// _ZZ20greedy_sample_kernelPKfifPiPfE5s_max has been demoted
// _ZZ20greedy_sample_kernelPKfifPiPfE5s_idx has been demoted
// _ZZ20greedy_sample_kernelPKfifPiPfE10global_max has been demoted
// _ZZ20greedy_sample_kernelPKfifPiPfE10global_idx has been demoted
// _ZZ20greedy_sample_kernelPKfifPiPfE5s_sum has been demoted

.visible .entry _Z20greedy_sample_kernelPKfifPiPf(
	.param .u64 .ptr .align 1 _Z20greedy_sample_kernelPKfifPiPf_param_0,
	.param .u32 _Z20greedy_sample_kernelPKfifPiPf_param_1,
	.param .f32 _Z20greedy_sample_kernelPKfifPiPf_param_2,
	.param .u64 .ptr .align 1 _Z20greedy_sample_kernelPKfifPiPf_param_3,
	.param .u64 .ptr .align 1 _Z20greedy_sample_kernelPKfifPiPf_param_4
)
{
	.reg .pred 	%p<64>;
	.reg .b32 	%r<141>;
	.reg .b32 	%f<175>;
	.reg .b64 	%rd<18>;
	// demoted variable
	.shared .align 4 .b8 _ZZ20greedy_sample_kernelPKfifPiPfE5s_max[128];
	// demoted variable
	.shared .align 4 .b8 _ZZ20greedy_sample_kernelPKfifPiPfE5s_idx[128];
	// demoted variable
	.shared .align 4 .f32 _ZZ20greedy_sample_kernelPKfifPiPfE10global_max;
	// demoted variable
	.shared .align 4 .u32 _ZZ20greedy_sample_kernelPKfifPiPfE10global_idx;
	// demoted variable
	.shared .align 4 .b8 _ZZ20greedy_sample_kernelPKfifPiPfE5s_sum[128];
	ld.param.u64 	%rd4, [_Z20greedy_sample_kernelPKfifPiPf_param_0];
	ld.param.u32 	%r40, [_Z20greedy_sample_kernelPKfifPiPf_param_1];
	ld.param.f32 	%f26, [_Z20greedy_sample_kernelPKfifPiPf_param_2];
	ld.param.u64 	%rd2, [_Z20greedy_sample_kernelPKfifPiPf_param_3];
	ld.param.u64 	%rd3, [_Z20greedy_sample_kernelPKfifPiPf_param_4];
	cvta.to.global.u64 	%rd5, %rd4;
	mov.u32 	%r133, %tid.x;
	mov.u32 	%r2, %ctaid.x;
	mul.lo.s32 	%r42, %r40, %r2;
	mul.wide.s32 	%rd6, %r42, 4;
	add.s64 	%rd1, %rd5, %rd6;
	setp.ge.s32 	%p2, %r133, %r40;
	mov.f32 	%f162, 0fFE967699;
	mov.b32 	%r131, 0;
	@%p2 bra 	$L__BB0_3;
	mov.b32 	%r131, 0;
	mov.f32 	%f162, 0fFE967699;
	mov.u32 	%r3, %ntid.x;
	mov.u32 	%r130, %r133;
$L__BB0_2:
	mul.wide.s32 	%rd7, %r130, 4;
	add.s64 	%rd8, %rd1, %rd7;
	ld.global.f32 	%f29, [%rd8];
	div.rn.f32 	%f30, %f29, %f26;
	setp.gt.f32 	%p3, %f30, %f162;
	selp.b32 	%r131, %r130, %r131, %p3;
	selp.f32 	%f162, %f30, %f162, %p3;
	add.s32 	%r130, %r130, %r3;
	setp.lt.s32 	%p4, %r130, %r40;
	@%p4 bra 	$L__BB0_2;
$L__BB0_3:
	mov.b32 	%r44, %f162;
	shfl.sync.down.b32	%r45|%p5, %r44, 16, 31, -1;
	mov.b32 	%f31, %r45;
	shfl.sync.down.b32	%r46|%p6, %r131, 16, 31, -1;
	setp.lt.f32 	%p7, %f162, %f31;
	selp.b32 	%r47, %r46, %r131, %p7;
	selp.f32 	%f32, %f31, %f162, %p7;
	mov.b32 	%r48, %f32;
	shfl.sync.down.b32	%r49|%p8, %r48, 8, 31, -1;
	mov.b32 	%f33, %r49;
	shfl.sync.down.b32	%r50|%p9, %r47, 8, 31, -1;
	setp.lt.f32 	%p10, %f32, %f33;
	selp.b32 	%r51, %r50, %r47, %p10;
	selp.f32 	%f34, %f33, %f32, %p10;
	mov.b32 	%r52, %f34;
	shfl.sync.down.b32	%r53|%p11, %r52, 4, 31, -1;
	mov.b32 	%f35, %r53;
	shfl.sync.down.b32	%r54|%p12, %r51, 4, 31, -1;
	setp.lt.f32 	%p13, %f34, %f35;
	selp.b32 	%r55, %r54, %r51, %p13;
	selp.f32 	%f36, %f35, %f34, %p13;
	mov.b32 	%r56, %f36;
	shfl.sync.down.b32	%r57|%p14, %r56, 2, 31, -1;
	mov.b32 	%f37, %r57;
	shfl.sync.down.b32	%r58|%p15, %r55, 2, 31, -1;
	setp.lt.f32 	%p16, %f36, %f37;
	selp.b32 	%r59, %r58, %r55, %p16;
	selp.f32 	%f38, %f37, %f36, %p16;
	mov.b32 	%r60, %f38;
	shfl.sync.down.b32	%r61|%p17, %r60, 1, 31, -1;
	mov.b32 	%f39, %r61;
	shfl.sync.down.b32	%r62|%p18, %r59, 1, 31, -1;
	setp.lt.f32 	%p19, %f38, %f39;
	selp.b32 	%r9, %r62, %r59, %p19;
	selp.f32 	%f4, %f39, %f38, %p19;
	shr.u32 	%r10, %r133, 5;
	and.b32  	%r11, %r133, 31;
	setp.ne.s32 	%p20, %r11, 0;
	@%p20 bra 	$L__BB0_5;
	shl.b32 	%r63, %r10, 2;
	mov.u32 	%r64, _ZZ20greedy_sample_kernelPKfifPiPfE5s_max;
	add.s32 	%r65, %r64, %r63;
	st.shared.f32 	[%r65], %f4;
	mov.u32 	%r66, _ZZ20greedy_sample_kernelPKfifPiPfE5s_idx;
	add.s32 	%r67, %r66, %r63;
	st.shared.u32 	[%r67], %r9;
$L__BB0_5:
	bar.sync 	0;
	setp.gt.u32 	%p22, %r133, 31;
	mov.pred 	%p63, 0;
	@%p22 bra 	$L__BB0_10;
	mov.u32 	%r69, %ntid.x;
	shr.u32 	%r70, %r69, 5;
	setp.ge.u32 	%p23, %r11, %r70;
	mov.b32 	%r132, 0;
	mov.f32 	%f163, 0fFE967699;
	@%p23 bra 	$L__BB0_8;
	shl.b32 	%r71, %r11, 2;
	mov.u32 	%r72, _ZZ20greedy_sample_kernelPKfifPiPfE5s_max;
	add.s32 	%r73, %r72, %r71;
	ld.shared.f32 	%f163, [%r73];
	mov.u32 	%r74, _ZZ20greedy_sample_kernelPKfifPiPfE5s_idx;
	add.s32 	%r75, %r74, %r71;
	ld.shared.u32 	%r132, [%r75];
$L__BB0_8:
	mov.b32 	%r76, %f163;
	shfl.sync.down.b32	%r77|%p25, %r76, 16, 31, -1;
	mov.b32 	%f41, %r77;
	shfl.sync.down.b32	%r78|%p26, %r132, 16, 31, -1;
	setp.lt.f32 	%p27, %f163, %f41;
	selp.b32 	%r79, %r78, %r132, %p27;
	selp.f32 	%f42, %f41, %f163, %p27;
	mov.b32 	%r80, %f42;
	shfl.sync.down.b32	%r81|%p28, %r80, 8, 31, -1;
	mov.b32 	%f43, %r81;
	shfl.sync.down.b32	%r82|%p29, %r79, 8, 31, -1;
	setp.lt.f32 	%p30, %f42, %f43;
	selp.b32 	%r83, %r82, %r79, %p30;
	selp.f32 	%f44, %f43, %f42, %p30;
	mov.b32 	%r84, %f44;
	shfl.sync.down.b32	%r85|%p31, %r84, 4, 31, -1;
	mov.b32 	%f45, %r85;
	shfl.sync.down.b32	%r86|%p32, %r83, 4, 31, -1;
	setp.lt.f32 	%p33, %f44, %f45;
	selp.b32 	%r87, %r86, %r83, %p33;
	selp.f32 	%f46, %f45, %f44, %p33;
	mov.b32 	%r88, %f46;
	shfl.sync.down.b32	%r89|%p34, %r88, 2, 31, -1;
	mov.b32 	%f47, %r89;
	shfl.sync.down.b32	%r90|%p35, %r87, 2, 31, -1;
	setp.lt.f32 	%p36, %f46, %f47;
	selp.b32 	%r91, %r90, %r87, %p36;
	selp.f32 	%f48, %f47, %f46, %p36;
	mov.b32 	%r92, %f48;
	shfl.sync.down.b32	%r93|%p37, %r92, 1, 31, -1;
	mov.b32 	%f49, %r93;
	shfl.sync.down.b32	%r94|%p38, %r91, 1, 31, -1;
	setp.lt.f32 	%p39, %f48, %f49;
	selp.b32 	%r14, %r94, %r91, %p39;
	selp.f32 	%f7, %f49, %f48, %p39;
	setp.ne.s32 	%p40, %r133, 0;
	@%p40 bra 	$L__BB0_10;
	st.shared.f32 	[_ZZ20greedy_sample_kernelPKfifPiPfE10global_max], %f7;
	st.shared.u32 	[_ZZ20greedy_sample_kernelPKfifPiPfE10global_idx], %r14;
	mov.pred 	%p63, -1;
$L__BB0_10:
	setp.ge.s32 	%p42, %r133, %r40;
	bar.sync 	0;
	mov.f32 	%f165, 0f00000000;
	@%p42 bra 	$L__BB0_13;
	ld.shared.f32 	%f8, [_ZZ20greedy_sample_kernelPKfifPiPfE10global_max];
	mov.f32 	%f165, 0f00000000;
	mov.u32 	%r15, %ntid.x;
$L__BB0_12:
	mul.wide.s32 	%rd9, %r133, 4;
	add.s64 	%rd10, %rd1, %rd9;
	ld.global.f32 	%f52, [%rd10];
	div.rn.f32 	%f53, %f52, %f26;
	sub.f32 	%f54, %f53, %f8;
	fma.rn.f32 	%f55, %f54, 0f3BBB989D, 0f3F000000;
	cvt.sat.f32.f32 	%f56, %f55;
	mov.f32 	%f57, 0f4B400001;
	mov.f32 	%f58, 0f437C0000;
	fma.rm.f32 	%f59, %f56, %f58, %f57;
	add.f32 	%f60, %f59, 0fCB40007F;
	neg.f32 	%f61, %f60;
	fma.rn.f32 	%f62, %f54, 0f3FB8AA3B, %f61;
	fma.rn.f32 	%f63, %f54, 0f32A57060, %f62;
	mov.b32 	%r95, %f59;
	shl.b32 	%r96, %r95, 23;
	mov.b32 	%f64, %r96;
	ex2.approx.ftz.f32 	%f65, %f63;
	fma.rn.f32 	%f165, %f65, %f64, %f165;
	add.s32 	%r133, %r133, %r15;
	setp.lt.s32 	%p43, %r133, %r40;
	@%p43 bra 	$L__BB0_12;
$L__BB0_13:
	setp.ne.s32 	%p44, %r11, 0;
	mov.b32 	%r97, %f165;
	shfl.sync.down.b32	%r98|%p45, %r97, 16, 31, -1;
	mov.b32 	%f66, %r98;
	add.f32 	%f67, %f165, %f66;
	mov.b32 	%r99, %f67;
	shfl.sync.down.b32	%r100|%p46, %r99, 8, 31, -1;
	mov.b32 	%f68, %r100;
	add.f32 	%f69, %f67, %f68;
	mov.b32 	%r101, %f69;
	shfl.sync.down.b32	%r102|%p47, %r101, 4, 31, -1;
	mov.b32 	%f70, %r102;
	add.f32 	%f71, %f69, %f70;
	mov.b32 	%r103, %f71;
	shfl.sync.down.b32	%r104|%p48, %r103, 2, 31, -1;
	mov.b32 	%f72, %r104;
	add.f32 	%f73, %f71, %f72;
	mov.b32 	%r105, %f73;
	shfl.sync.down.b32	%r106|%p49, %r105, 1, 31, -1;
	mov.b32 	%f74, %r106;
	add.f32 	%f12, %f73, %f74;
	@%p44 bra 	$L__BB0_15;
	shl.b32 	%r107, %r10, 2;
	mov.u32 	%r108, _ZZ20greedy_sample_kernelPKfifPiPfE5s_sum;
	add.s32 	%r109, %r108, %r107;
	st.shared.f32 	[%r109], %f12;
$L__BB0_15:
	bar.sync 	0;
	not.pred 	%p50, %p63;
	@%p50 bra 	$L__BB0_30;
	mov.u32 	%r18, %ntid.x;
	shr.u32 	%r19, %r18, 5;
	setp.lt.u32 	%p51, %r18, 32;
	mov.f32 	%f174, 0f00000000;
	@%p51 bra 	$L__BB0_29;
	add.s32 	%r111, %r19, -1;
	and.b32  	%r20, %r19, 15;
	setp.lt.u32 	%p52, %r111, 15;
	mov.f32 	%f174, 0f00000000;
	mov.b32 	%r137, 0;
	@%p52 bra 	$L__BB0_20;
	and.b32  	%r137, %r19, 48;
	mov.u32 	%r113, _ZZ20greedy_sample_kernelPKfifPiPfE5s_sum;
	add.s32 	%r134, %r113, 32;
	and.b32  	%r115, %r19, 134217712;
	neg.s32 	%r135, %r115;
	mov.f32 	%f174, 0f00000000;
$L__BB0_19:
	.pragma "nounroll";
	ld.shared.f32 	%f79, [%r134+-32];
	add.f32 	%f80, %f174, %f79;
	ld.shared.f32 	%f81, [%r134+-28];
	add.f32 	%f82, %f80, %f81;
	ld.shared.f32 	%f83, [%r134+-24];
	add.f32 	%f84, %f82, %f83;
	ld.shared.f32 	%f85, [%r134+-20];
	add.f32 	%f86, %f84, %f85;
	ld.shared.f32 	%f87, [%r134+-16];
	add.f32 	%f88, %f86, %f87;
	ld.shared.f32 	%f89, [%r134+-12];
	add.f32 	%f90, %f88, %f89;
	ld.shared.f32 	%f91, [%r134+-8];
	add.f32 	%f92, %f90, %f91;
	ld.shared.f32 	%f93, [%r134+-4];
	add.f32 	%f94, %f92, %f93;
	ld.shared.f32 	%f95, [%r134];
	add.f32 	%f96, %f94, %f95;
	ld.shared.f32 	%f97, [%r134+4];
	add.f32 	%f98, %f96, %f97;
	ld.shared.f32 	%f99, [%r134+8];
	add.f32 	%f100, %f98, %f99;
	ld.shared.f32 	%f101, [%r134+12];
	add.f32 	%f102, %f100, %f101;
	ld.shared.f32 	%f103, [%r134+16];
	add.f32 	%f104, %f102, %f103;
	ld.shared.f32 	%f105, [%r134+20];
	add.f32 	%f106, %f104, %f105;
	ld.shared.f32 	%f107, [%r134+24];
	add.f32 	%f108, %f106, %f107;
	ld.shared.f32 	%f109, [%r134+28];
	add.f32 	%f174, %f108, %f109;
	add.s32 	%r135, %r135, 16;
	add.s32 	%r134, %r134, 64;
	setp.ne.s32 	%p53, %r135, 0;
	@%p53 bra 	$L__BB0_19;
$L__BB0_20:
	setp.eq.s32 	%p54, %r20, 0;
	@%p54 bra 	$L__BB0_29;
	and.b32  	%r28, %r19, 7;
	setp.lt.u32 	%p55, %r20, 8;
	@%p55 bra 	$L__BB0_23;
	shl.b32 	%r116, %r137, 2;
	mov.u32 	%r117, _ZZ20greedy_sample_kernelPKfifPiPfE5s_sum;
	add.s32 	%r118, %r117, %r116;
	ld.shared.f32 	%f111, [%r118];
	add.f32 	%f112, %f174, %f111;
	ld.shared.f32 	%f113, [%r118+4];
	add.f32 	%f114, %f112, %f113;
	ld.shared.f32 	%f115, [%r118+8];
	add.f32 	%f116, %f114, %f115;
	ld.shared.f32 	%f117, [%r118+12];
	add.f32 	%f118, %f116, %f117;
	ld.shared.f32 	%f119, [%r118+16];
	add.f32 	%f120, %f118, %f119;
	ld.shared.f32 	%f121, [%r118+20];
	add.f32 	%f122, %f120, %f121;
	ld.shared.f32 	%f123, [%r118+24];
	add.f32 	%f124, %f122, %f123;
	ld.shared.f32 	%f125, [%r118+28];
	add.f32 	%f174, %f124, %f125;
	add.s32 	%r137, %r137, 8;
$L__BB0_23:
	setp.eq.s32 	%p56, %r28, 0;
	@%p56 bra 	$L__BB0_29;
	and.b32  	%r31, %r19, 3;
	setp.lt.u32 	%p57, %r28, 4;
	@%p57 bra 	$L__BB0_26;
	shl.b32 	%r119, %r137, 2;
	mov.u32 	%r120, _ZZ20greedy_sample_kernelPKfifPiPfE5s_sum;
	add.s32 	%r121, %r120, %r119;
	ld.shared.f32 	%f127, [%r121];
	add.f32 	%f128, %f174, %f127;
	ld.shared.f32 	%f129, [%r121+4];
	add.f32 	%f130, %f128, %f129;
	ld.shared.f32 	%f131, [%r121+8];
	add.f32 	%f132, %f130, %f131;
	ld.shared.f32 	%f133, [%r121+12];
	add.f32 	%f174, %f132, %f133;
	add.s32 	%r137, %r137, 4;
$L__BB0_26:
	setp.eq.s32 	%p58, %r31, 0;
	@%p58 bra 	$L__BB0_29;
	shl.b32 	%r122, %r137, 2;
	mov.u32 	%r123, _ZZ20greedy_sample_kernelPKfifPiPfE5s_sum;
	add.s32 	%r140, %r123, %r122;
	neg.s32 	%r139, %r31;
$L__BB0_28:
	.pragma "nounroll";
	ld.shared.f32 	%f134, [%r140];
	add.f32 	%f174, %f174, %f134;
	add.s32 	%r140, %r140, 4;
	add.s32 	%r139, %r139, 1;
	setp.ne.s32 	%p59, %r139, 0;
	@%p59 bra 	$L__BB0_28;
$L__BB0_29:
	ld.shared.u32 	%r124, [_ZZ20greedy_sample_kernelPKfifPiPfE10global_idx];
	cvta.to.global.u64 	%rd11, %rd2;
	mul.wide.u32 	%rd12, %r2, 4;
	add.s64 	%rd13, %rd11, %rd12;
	st.global.u32 	[%rd13], %r124;
	mul.wide.s32 	%rd14, %r124, 4;
	add.s64 	%rd15, %rd1, %rd14;
	ld.global.f32 	%f135, [%rd15];
	div.rn.f32 	%f136, %f135, %f26;
	ld.shared.f32 	%f137, [_ZZ20greedy_sample_kernelPKfifPiPfE10global_max];
	sub.f32 	%f138, %f136, %f137;
	setp.lt.f32 	%p60, %f174, 0f00800000;
	mul.f32 	%f139, %f174, 0f4B000000;
	selp.f32 	%f140, %f139, %f174, %p60;
	selp.f32 	%f141, 0fC1B80000, 0f00000000, %p60;
	mov.b32 	%r125, %f140;
	add.s32 	%r126, %r125, -1059760811;
	and.b32  	%r127, %r126, -8388608;
	sub.s32 	%r128, %r125, %r127;
	mov.b32 	%f142, %r128;
	cvt.rn.f32.s32 	%f143, %r127;
	fma.rn.f32 	%f144, %f143, 0f34000000, %f141;
	add.f32 	%f145, %f142, 0fBF800000;
	fma.rn.f32 	%f146, %f145, 0fBE055027, 0f3E1039F6;
	fma.rn.f32 	%f147, %f146, %f145, 0fBDF8CDCC;
	fma.rn.f32 	%f148, %f147, %f145, 0f3E0F2955;
	fma.rn.f32 	%f149, %f148, %f145, 0fBE2AD8B9;
	fma.rn.f32 	%f150, %f149, %f145, 0f3E4CED0B;
	fma.rn.f32 	%f151, %f150, %f145, 0fBE7FFF22;
	fma.rn.f32 	%f152, %f151, %f145, 0f3EAAAA78;
	fma.rn.f32 	%f153, %f152, %f145, 0fBF000000;
	mul.f32 	%f154, %f145, %f153;
	fma.rn.f32 	%f155, %f154, %f145, %f145;
	fma.rn.f32 	%f156, %f144, 0f3F317218, %f155;
	setp.gt.u32 	%p61, %r125, 2139095039;
	fma.rn.f32 	%f157, %f140, 0f7F800000, 0f7F800000;
	selp.f32 	%f158, %f157, %f156, %p61;
	setp.eq.f32 	%p62, %f140, 0f00000000;
	selp.f32 	%f159, 0fFF800000, %f158, %p62;
	sub.f32 	%f160, %f138, %f159;
	cvta.to.global.u64 	%rd16, %rd3;
	add.s64 	%rd17, %rd16, %rd12;
	st.global.f32 	[%rd17], %f160;
$L__BB0_30:
	ret;

}


// ===== COMPILED SASS (sm_100) =====

	.target	sm_100

	.elftype	@"ET_EXEC"


//--------------------- .note.nv.tkinfo           --------------------------
	.section	.note.nv.tkinfo,"",@"SHT_NOTE"
	.sectionflags	@"SHF_NOTE_NV_TKINFO"
	.tkinfo
        /*0018*/ 	.word	0x00000002
        /*0030*/ 	.string	""
        /*0030*/ 	.string	"ptxas"
        /*0030*/ 	.string	"Cuda compilation tools, release 13.0, V13.0.88"
        /*0030*/ 	.string	"Build cuda_13.0.r13.0/compiler.36424714_0"
        /*0030*/ 	.string	"-arch sm_100 -m 64 "



//--------------------- .note.nv.cuinfo           --------------------------
	.section	.note.nv.cuinfo,"",@"SHT_NOTE"
	.sectionflags	@"SHF_NOTE_NV_CUINFO"
        /*0018*/ 	.short	0x0002
        /*001a*/ 	.short	0x0064
        /*001c*/ 	.short	0x0082
	.zero		2


//--------------------- .nv.info                  --------------------------
	.section	.nv.info,"",@"SHT_CUDA_INFO"
	.align	4


	//----- nvinfo : EIATTR_REGCOUNT
	.align		4
        /*0000*/ 	.byte	0x04, 0x2f
        /*0002*/ 	.short	(.L_1 - .L_0)
	.align		4
.L_0:
        /*0004*/ 	.word	index@(_Z20greedy_sample_kernelPKfifPiPf)
        /*0008*/ 	.word	0x0000001a


	//----- nvinfo : EIATTR_FRAME_SIZE
	.align		4
.L_1:
        /*000c*/ 	.byte	0x04, 0x11
        /*000e*/ 	.short	(.L_3 - .L_2)
	.align		4
.L_2:
        /*0010*/ 	.word	index@($__internal_0_$__cuda_sm3x_div_rn_noftz_f32_slowpath)
        /*0014*/ 	.word	0x00000000


	//----- nvinfo : EIATTR_FRAME_SIZE
	.align		4
.L_3:
        /*0018*/ 	.byte	0x04, 0x11
        /*001a*/ 	.short	(.L_5 - .L_4)
	.align		4
.L_4:
        /*001c*/ 	.word	index@(_Z20greedy_sample_kernelPKfifPiPf)
        /*0020*/ 	.word	0x00000000


	//----- nvinfo : EIATTR_MIN_STACK_SIZE
	.align		4
.L_5:
        /*0024*/ 	.byte	0x04, 0x12
        /*0026*/ 	.short	(.L_7 - .L_6)
	.align		4
.L_6:
        /*0028*/ 	.word	index@(_Z20greedy_sample_kernelPKfifPiPf)
        /*002c*/ 	.word	0x00000000
.L_7:


//--------------------- .nv.compat                --------------------------
	.section	.nv.compat,"",@"SHT_CUDA_COMPAT_INFO"
	.align	4
        /*0000*/ 	.byte	0x02, 0x09, 0x00, 0x00, 0x02, 0x02, 0x01, 0x00, 0x02, 0x05, 0x05, 0x00, 0x03, 0x07, 0x01, 0x01
        /*0010*/ 	.byte	0x02, 0x03, 0x00, 0x00, 0x02, 0x06, 0x01, 0x00, 0x04, 0x0b, 0x08, 0x00, 0x01, 0x00, 0x00, 0x00
        /*0020*/ 	.byte	0x00, 0x00, 0x00, 0x00


//--------------------- .nv.info._Z20greedy_sample_kernelPKfifPiPf --------------------------
	.section	.nv.info._Z20greedy_sample_kernelPKfifPiPf,"",@"SHT_CUDA_INFO"
	.sectionflags	@""
	.align	4


	//----- nvinfo : EIATTR_CUDA_API_VERSION
	.align		4
        /*0000*/ 	.byte	0x04, 0x37
        /*0002*/ 	.short	(.L_9 - .L_8)
.L_8:
        /*0004*/ 	.word	0x00000082


	//----- nvinfo : EIATTR_KPARAM_INFO
	.align		4
.L_9:
        /*0008*/ 	.byte	0x04, 0x17
        /*000a*/ 	.short	(.L_11 - .L_10)
.L_10:
        /*000c*/ 	.word	0x00000000
        /*0010*/ 	.short	0x0004
        /*0012*/ 	.short	0x0018
        /*0014*/ 	.byte	0x00, 0xf5, 0x21, 0x00


	//----- nvinfo : EIATTR_KPARAM_INFO
	.align		4
.L_11:
        /*0018*/ 	.byte	0x04, 0x17
        /*001a*/ 	.short	(.L_13 - .L_12)
.L_12:
        /*001c*/ 	.word	0x00000000
        /*0020*/ 	.short	0x0003
        /*0022*/ 	.short	0x0010
        /*0024*/ 	.byte	0x00, 0xf5, 0x21, 0x00


	//----- nvinfo : EIATTR_KPARAM_INFO
	.align		4
.L_13:
        /*0028*/ 	.byte	0x04, 0x17
        /*002a*/ 	.short	(.L_15 - .L_14)
.L_14:
        /*002c*/ 	.word	0x00000000
        /*0030*/ 	.short	0x0002
        /*0032*/ 	.short	0x000c
        /*0034*/ 	.byte	0x00, 0xf0, 0x11, 0x00


	//----- nvinfo : EIATTR_KPARAM_INFO
	.align		4
.L_15:
        /*0038*/ 	.byte	0x04, 0x17
        /*003a*/ 	.short	(.L_17 - .L_16)
.L_16:
        /*003c*/ 	.word	0x00000000
        /*0040*/ 	.short	0x0001
        /*0042*/ 	.short	0x0008
        /*0044*/ 	.byte	0x00, 0xf0, 0x11, 0x00


	//----- nvinfo : EIATTR_KPARAM_INFO
	.align		4
.L_17:
        /*0048*/ 	.byte	0x04, 0x17
        /*004a*/ 	.short	(.L_19 - .L_18)
.L_18:
        /*004c*/ 	.word	0x00000000
        /*0050*/ 	.short	0x0000
        /*0052*/ 	.short	0x0000
        /*0054*/ 	.byte	0x00, 0xf5, 0x21, 0x00


	//----- nvinfo : EIATTR_SPARSE_MMA_MASK
	.align		4
.L_19:
        /*0058*/ 	.byte	0x03, 0x50
        /*005a*/ 	.short	0x0000


	//----- nvinfo : EIATTR_MAXREG_COUNT
	.align		4
        /*005c*/ 	.byte	0x03, 0x1b
        /*005e*/ 	.short	0x00ff


	//----- nvinfo : EIATTR_NUM_BARRIERS
	.align		4
        /*0060*/ 	.byte	0x02, 0x4c
        /*0062*/ 	.byte	0x01
	.zero		1


	//----- nvinfo : EIATTR_MERCURY_ISA_VERSION
	.align		4
        /*0064*/ 	.byte	0x03, 0x5f
        /*0066*/ 	.short	0x0101


	//----- nvinfo : EIATTR_COOP_GROUP_MASK_REGIDS
	.align		4
        /*0068*/ 	.byte	0x04, 0x29
        /*006a*/ 	.short	(.L_21 - .L_20)


	//   ....[0]....
.L_20:
        /*006c*/ 	.word	0xffffffff


	//   ....[1]....
        /*0070*/ 	.word	0xffffffff


	//   ....[2]....
        /*0074*/ 	.word	0xffffffff


	//   ....[3]....
        /*0078*/ 	.word	0xffffffff


	//   ....[4]....
        /*007c*/ 	.word	0xffffffff


	//   ....[5]....
        /*0080*/ 	.word	0xffffffff


	//   ....[6]....
        /*0084*/ 	.word	0xffffffff


	//   ....[7]....
        /*0088*/ 	.word	0xffffffff


	//   ....[8]....
        /*008c*/ 	.word	0xffffffff


	//   ....[9]....
        /*0090*/ 	.word	0xffffffff


	//   ....[10]....
        /*0094*/ 	.word	0xffffffff


	//   ....[11]....
        /*0098*/ 	.word	0xffffffff


	//   ....[12]....
        /*009c*/ 	.word	0xffffffff


	//   ....[13]....
        /*00a0*/ 	.word	0xffffffff


	//   ....[14]....
        /*00a4*/ 	.word	0xffffffff


	//   ....[15]....
        /*00a8*/ 	.word	0xffffffff


	//   ....[16]....
        /*00ac*/ 	.word	0xffffffff


	//   ....[17]....
        /*00b0*/ 	.word	0xffffffff


	//   ....[18]....
        /*00b4*/ 	.word	0xffffffff


	//   ....[19]....
        /*00b8*/ 	.word	0xffffffff


	//   ....[20]....
        /*00bc*/ 	.word	0xffffffff


	//   ....[21]....
        /*00c0*/ 	.word	0xffffffff


	//   ....[22]....
        /*00c4*/ 	.word	0xffffffff


	//   ....[23]....
        /*00c8*/ 	.word	0xffffffff


	//   ....[24]....
        /*00cc*/ 	.word	0xffffffff


	//   ....[25]....
        /*00d0*/ 	.word	0x05000011


	//   ....[26]....
        /*00d4*/ 	.word	0x05000011


	//   ....[27]....
        /*00d8*/ 	.word	0x05000011


	//   ....[28]....
        /*00dc*/ 	.word	0x05000011


	//   ....[29]....
        /*00e0*/ 	.word	0x05000011


	//   ....[30]....
        /*00e4*/ 	.word	0x05000011


	//   ....[31]....
        /*00e8*/ 	.word	0x05000011


	//   ....[32]....
        /*00ec*/ 	.word	0x05000011


	//   ....[33]....
        /*00f0*/ 	.word	0x05000011


	//   ....[34]....
        /*00f4*/ 	.word	0x05000011


	//----- nvinfo : EIATTR_COOP_GROUP_INSTR_OFFSETS
	.align		4
.L_21:
        /*00f8*/ 	.byte	0x04, 0x28
        /*00fa*/ 	.short	(.L_23 - .L_22)


	//   ....[0]....
.L_22:
        /*00fc*/ 	.word	0x000002b0


	//   ....[1]....
        /*0100*/ 	.word	0x000002d0


	//   ....[2]....
        /*0104*/ 	.word	0x00000310


	//   ....[3]....
        /*0108*/ 	.word	0x00000320


	//   ....[4]....
        /*010c*/ 	.word	0x00000360


	//   ....[5]....
        /*0110*/ 	.word	0x00000370


	//   ....[6]....
        /*0114*/ 	.word	0x000003b0


	//   ....[7]....
        /*0118*/ 	.word	0x000003c0


	//   ....[8]....
        /*011c*/ 	.word	0x00000410


	//   ....[9]....
        /*0120*/ 	.word	0x00000430


	//   ....[10]....
        /*0124*/ 	.word	0x000006a0


	//   ....[11]....
        /*0128*/ 	.word	0x000006b0


	//   ....[12]....
        /*012c*/ 	.word	0x000006f0


	//   ....[13]....
        /*0130*/ 	.word	0x00000700


	//   ....[14]....
        /*0134*/ 	.word	0x00000740


	//   ....[15]....
        /*0138*/ 	.word	0x00000750


	//   ....[16]....
        /*013c*/ 	.word	0x00000790


	//   ....[17]....
        /*0140*/ 	.word	0x000007a0


	//   ....[18]....
        /*0144*/ 	.word	0x000007e0


	//   ....[19]....
        /*0148*/ 	.word	0x000007f0


	//   ....[20]....
        /*014c*/ 	.word	0x00000b50


	//   ....[21]....
        /*0150*/ 	.word	0x00000bb0


	//   ....[22]....
        /*0154*/ 	.word	0x00000bf0


	//   ....[23]....
        /*0158*/ 	.word	0x00000c10


	//   ....[24]....
        /*015c*/ 	.word	0x00000c30


	//   ....[25]....
        /*0160*/ 	.word	0x000016d0


	//   ....[26]....
        /*0164*/ 	.word	0x00001720


	//   ....[27]....
        /*0168*/ 	.word	0x000017a0


	//   ....[28]....
        /*016c*/ 	.word	0x00001800


	//   ....[29]....
        /*0170*/ 	.word	0x00001880


	//   ....[30]....
        /*0174*/ 	.word	0x000018e0


	//   ....[31]....
        /*0178*/ 	.word	0x00001960


	//   ....[32]....
        /*017c*/ 	.word	0x000019c0


	//   ....[33]....
        /*0180*/ 	.word	0x00001a40


	//   ....[34]....
        /*0184*/ 	.word	0x00001aa0


	//----- nvinfo : EIATTR_VRC_CTA_INIT_COUNT
	.align		4
.L_23:
        /*0188*/ 	.byte	0x02, 0x4a
	.zero		1
	.zero		1


	//----- nvinfo : EIATTR_EXIT_INSTR_OFFSETS
	.align		4
        /*018c*/ 	.byte	0x04, 0x1c
        /*018e*/ 	.short	(.L_25 - .L_24)


	//   ....[0]....
.L_24:
        /*0190*/ 	.word	0x00000c70


	//   ....[1]....
        /*0194*/ 	.word	0x00001670


	//----- nvinfo : EIATTR_CRS_STACK_SIZE
	.align		4
.L_25:
        /*0198*/ 	.byte	0x04, 0x1e
        /*019a*/ 	.short	(.L_27 - .L_26)
.L_26:
        /*019c*/ 	.word	0x00000000


	//----- nvinfo : EIATTR_CBANK_PARAM_SIZE
	.align		4
.L_27:
        /*01a0*/ 	.byte	0x03, 0x19
        /*01a2*/ 	.short	0x0020


	//----- nvinfo : EIATTR_PARAM_CBANK
	.align		4
        /*01a4*/ 	.byte	0x04, 0x0a
        /*01a6*/ 	.short	(.L_29 - .L_28)
	.align		4
.L_28:
        /*01a8*/ 	.word	index@(.nv.constant0._Z20greedy_sample_kernelPKfifPiPf)
        /*01ac*/ 	.short	0x0380
        /*01ae*/ 	.short	0x0020


	//----- nvinfo : EIATTR_SW_WAR
	.align		4
.L_29:
        /*01b0*/ 	.byte	0x04, 0x36
        /*01b2*/ 	.short	(.L_31 - .L_30)
.L_30:
        /*01b4*/ 	.word	0x00000008
.L_31:


//--------------------- .nv.callgraph             --------------------------
	.section	.nv.callgraph,"",@"SHT_CUDA_CALLGRAPH"
	.align	4
	.sectionentsize	8
	.align		4
        /*0000*/ 	.word	0x00000000
	.align		4
        /*0004*/ 	.word	0xffffffff
	.align		4
        /*0008*/ 	.word	0x00000000
	.align		4
        /*000c*/ 	.word	0xfffffffe
	.align		4
        /*0010*/ 	.word	0x00000000
	.align		4
        /*0014*/ 	.word	0xfffffffd
	.align		4
        /*0018*/ 	.word	0x00000000
	.align		4
        /*001c*/ 	.word	0xfffffffc


//--------------------- .text._Z20greedy_sample_kernelPKfifPiPf --------------------------
	.section	.text._Z20greedy_sample_kernelPKfifPiPf,"ax",@progbits
	.align	128
        .global         _Z20greedy_sample_kernelPKfifPiPf
        .type           _Z20greedy_sample_kernelPKfifPiPf,@function
        .size           _Z20greedy_sample_kernelPKfifPiPf,(.L_x_46 - _Z20greedy_sample_kernelPKfifPiPf)
        .other          _Z20greedy_sample_kernelPKfifPiPf,@"STO_CUDA_ENTRY STV_DEFAULT"
_Z20greedy_sample_kernelPKfifPiPf:
.text._Z20greedy_sample_kernelPKfifPiPf:
[----:B------:R-:W-:Y:S01]  /*0000*/  LDC R1, c[0x0][0x37c] ;  /* 0x0000df00ff017b82 */ /* 0x000fe20000000800 */
[----:B------:R-:W0:Y:S01]  /*0010*/  S2R R7, SR_TID.X ;  /* 0x0000000000077919 */ /* 0x000e220000002100 */
[----:B------:R-:W1:Y:S06]  /*0020*/  LDCU UR4, c[0x0][0x388] ;  /* 0x00007100ff0477ac */ /* 0x000e6c0008000800 */
[----:B------:R-:W2:Y:S01]  /*0030*/  LDC.64 R4, c[0x0][0x380] ;  /* 0x0000e000ff047b82 */ /* 0x000ea20000000a00 */
[----:B------:R-:W-:Y:S01]  /*0040*/  BSSY.RECONVERGENT B0, `(.L_x_0) ;  /* 0x0000026000007945 */ /* 0x000fe20003800200 */
[----:B------:R-:W3:Y:S01]  /*0050*/  S2R R6, SR_CTAID.X ;  /* 0x0000000000067919 */ /* 0x000ee20000002500 */
[----:B------:R-:W4:Y:S01]  /*0060*/  LDCU.64 UR10, c[0x0][0x358] ;  /* 0x00006b00ff0a77ac */ /* 0x000f220008000a00 */
[----:B------:R-:W-:-:S02]  /*0070*/  IMAD.MOV.U32 R10, RZ, RZ, -0x1698967 ;  /* 0xfe967699ff0a7424 */ /* 0x000fc400078e00ff */
[----:B------:R-:W-:Y:S01]  /*0080*/  IMAD.MOV.U32 R11, RZ, RZ, RZ ;  /* 0x000000ffff0b7224 */ /* 0x000fe200078e00ff */
[----:B------:R-:W0:Y:S01]  /*0090*/  LDCU UR5, c[0x0][0x388] ;  /* 0x00007100ff0577ac */ /* 0x000e220008000800 */
[----:B------:R-:W4:Y:S01]  /*00a0*/  LDC R0, c[0x0][0x38c] ;  /* 0x0000e300ff007b82 */ /* 0x000f220000000800 */
[----:B-1----:R-:W-:-:S05]  /*00b0*/  IMAD.U32 R2, RZ, RZ, UR4 ;  /* 0x00000004ff027e24 */ /* 0x002fca000f8e00ff */
[-C--:B0-----:R-:W-:Y:S01]  /*00c0*/  ISETP.GE.AND P0, PT, R7, R2.reuse, PT ;  /* 0x000000020700720c */ /* 0x081fe20003f06270 */
[----:B---3--:R-:W-:-:S04]  /*00d0*/  IMAD R3, R6, R2, RZ ;  /* 0x0000000206037224 */ /* 0x008fc800078e02ff */
[----:B--2---:R-:W-:-:S08]  /*00e0*/  IMAD.WIDE R4, R3, 0x4, R4 ;  /* 0x0000000403047825 */ /* 0x004fd000078e0204 */
[----:B------:R-:W-:Y:S05]  /*00f0*/  @P0 BRA `(.L_x_1) ;  /* 0x0000000000680947 */ /* 0x000fea0003800000 */
[----:B------:R-:W0:Y:S01]  /*0100*/  LDC R13, c[0x0][0x360] ;  /* 0x0000d800ff0d7b82 */ /* 0x000e220000000800 */
[----:B------:R-:W-:Y:S02]  /*0110*/  HFMA2 R11, -RZ, RZ, 0, 0 ;  /* 0x00000000ff0b7431 */ /* 0x000fe400000001ff */
[----:B------:R-:W-:Y:S02]  /*0120*/  IMAD.MOV.U32 R10, RZ, RZ, -0x1698967 ;  /* 0xfe967699ff0a7424 */ /* 0x000fe400078e00ff */
[----:B------:R-:W-:-:S03]  /*0130*/  IMAD.MOV.U32 R16, RZ, RZ, R7 ;  /* 0x000000ffff107224 */ /* 0x000fc600078e0007 */
[----:B------:R-:W1:Y:S04]  /*0140*/  LDC R14, c[0x0][0x38c] ;  /* 0x0000e300ff0e7b82 */ /* 0x000e680000000800 */
.L_x_4:
[----:B------:R-:W-:-:S06]  /*0150*/  IMAD.WIDE R2, R16, 0x4, R4 ;  /* 0x0000000410027825 */ /* 0x000fcc00078e0204 */
[----:B----4-:R-:W2:Y:S01]  /*0160*/  LDG.E R3, desc[UR10][R2.64] ;  /* 0x0000000a02037981 */ /* 0x010ea2000c1e1900 */
[----:B-1----:R-:W1:Y:S01]  /*0170*/  MUFU.RCP R9, R14 ;  /* 0x0000000e00097308 */ /* 0x002e620000001000 */
[----:B------:R-:W-:Y:S01]  /*0180*/  BSSY.RECONVERGENT B1, `(.L_x_2) ;  /* 0x000000a000017945 */ /* 0x000fe20003800200 */
[----:B-1----:R-:W-:-:S04]  /*0190*/  FFMA R8, R9, -R14, 1 ;  /* 0x3f80000009087423 */ /* 0x002fc8000000080e */
[----:B------:R-:W-:Y:S02]  /*01a0*/  FFMA R8, R9, R8, R9 ;  /* 0x0000000809087223 */ /* 0x000fe40000000009 */
[----:B--2---:R-:W1:Y:S02]  /*01b0*/  FCHK P0, R3, R14 ;  /* 0x0000000e03007302 */ /* 0x004e640000000000 */
[----:B------:R-:W-:-:S04]  /*01c0*/  FFMA R9, R3, R8, RZ ;  /* 0x0000000803097223 */ /* 0x000fc800000000ff */
[----:B------:R-:W-:-:S04]  /*01d0*/  FFMA R12, R9, -R14, R3 ;  /* 0x8000000e090c7223 */ /* 0x000fc80000000003 */
[----:B------:R-:W-:Y:S01]  /*01e0*/  FFMA R9, R8, R12, R9 ;  /* 0x0000000c08097223 */ /* 0x000fe20000000009 */
[----:B-1----:R-:W-:Y:S06]  /*01f0*/  @!P0 BRA `(.L_x_3) ;  /* 0x0000000000088947 */ /* 0x002fec0003800000 */
[----:B------:R-:W-:-:S07]  /*0200*/  MOV R8, 0x220 ;  /* 0x0000022000087802 */ /* 0x000fce0000000f00 */
[----:B0-----:R-:W-:Y:S05]  /*0210*/  CALL.REL.NOINC `($__internal_0_$__cuda_sm3x_div_rn_noftz_f32_slowpath) ;  /* 0x0000001800307944 */ /* 0x001fea0003c00000 */
.L_x_3:
[----:B------:R-:W-:Y:S05]  /*0220*/  BSYNC.RECONVERGENT B1 ;  /* 0x0000000000017941 */ /* 0x000fea0003800200 */
.L_x_2:
[-C--:B------:R-:W-:Y:S02]  /*0230*/  FSETP.GT.AND P0, PT, R9, R10.reuse, PT ;  /* 0x0000000a0900720b */ /* 0x080fe40003f04000 */
[----:B------:R-:W-:Y:S02]  /*0240*/  MOV R2, UR5 ;  /* 0x0000000500027c02 */ /* 0x000fe40008000f00 */
[----:B------:R-:W-:Y:S01]  /*0250*/  SEL R11, R16, R11, P0 ;  /* 0x0000000b100b7207 */ /* 0x000fe20000000000 */
[----:B0-----:R-:W-:Y:S01]  /*0260*/  IMAD.IADD R16, R13, 0x1, R16 ;  /* 0x000000010d107824 */ /* 0x001fe200078e0210 */
[----:B------:R-:W-:-:S04]  /*0270*/  FSEL R10, R9, R10, P0 ;  /* 0x0000000a090a7208 */ /* 0x000fc80000000000 */
[----:B------:R-:W-:-:S13]  /*0280*/  ISETP.GE.AND P1, PT, R16, R2, PT ;  /* 0x000000021000720c */ /* 0x000fda0003f26270 */
[----:B------:R-:W-:Y:S05]  /*0290*/  @!P1 BRA `(.L_x_4) ;  /* 0xfffffffc00ac9947 */ /* 0x000fea000383ffff */
.L_x_1:
[----:B----4-:R-:W-:Y:S05]  /*02a0*/  BSYNC.RECONVERGENT B0 ;  /* 0x0000000000007941 */ /* 0x010fea0003800200 */
.L_x_0:
[----:B------:R-:W0:Y:S01]  /*02b0*/  SHFL.DOWN PT, R3, R10, 0x10, 0x1f ;  /* 0x0a001f000a037f89 */ /* 0x000e2200000e0000 */
[----:B------:R-:W-:Y:S03]  /*02c0*/  BSSY.RECONVERGENT B0, `(.L_x_5) ;  /* 0x0000025000007945 */ /* 0x000fe60003800200 */
[----:B------:R-:W1:Y:S01]  /*02d0*/  SHFL.DOWN PT, R8, R11, 0x10, 0x1f ;  /* 0x0a001f000b087f89 */ /* 0x000e6200000e0000 */
[----:B0-----:R-:W-:-:S04]  /*02e0*/  FSETP.GEU.AND P0, PT, R10, R3, PT ;  /* 0x000000030a00720b */ /* 0x001fc80003f0e000 */
[----:B------:R-:W-:Y:S02]  /*02f0*/  FSEL R3, R3, R10, !P0 ;  /* 0x0000000a03037208 */ /* 0x000fe40004000000 */
[----:B-1----:R-:W-:-:S03]  /*0300*/  SEL R8, R8, R11, !P0 ;  /* 0x0000000b08087207 */ /* 0x002fc60004000000 */
[----:B------:R-:W0:Y:S04]  /*0310*/  SHFL.DOWN PT, R12, R3, 0x8, 0x1f ;  /* 0x09001f00030c7f89 */ /* 0x000e2800000e0000 */
        /* <DEDUP_REMOVED lines=13> */
[----:B-1----:R-:W-:Y:S02]  /*03f0*/  SEL R8, R10, R3, !P0 ;  /* 0x000000030a087207 */ /* 0x002fe40004000000 */
[----:B------:R-:W-:Y:S01]  /*0400*/  LOP3.LUT P0, R11, R7, 0x1f, RZ, 0xc0, !PT ;  /* 0x0000001f070b7812 */ /* 0x000fe2000780c0ff */
[----:B------:R-:W0:Y:S01]  /*0410*/  SHFL.DOWN PT, R15, R14, 0x1, 0x1f ;  /* 0x08201f000e0f7f89 */ /* 0x000e2200000e0000 */
[----:B------:R-:W-:-:S03]  /*0420*/  SHF.R.U32.HI R10, RZ, 0x5, R7 ;  /* 0x00000005ff0a7819 */ /* 0x000fc60000011607 */
[----:B------:R-:W1:Y:S01]  /*0430*/  SHFL.DOWN PT, R17, R8, 0x1, 0x1f ;  /* 0x08201f0008117f89 */ /* 0x000e6200000e0000 */
[----:B0-----:R-:W-:-:S04]  /*0440*/  FSETP.GEU.AND P1, PT, R14, R15, PT ;  /* 0x0000000f0e00720b */ /* 0x001fc80003f2e000 */
[----:B------:R-:W-:Y:S02]  /*0450*/  FSEL R12, R15, R14, !P1 ;  /* 0x0000000e0f0c7208 */ /* 0x000fe40004800000 */
[----:B-1----:R-:W-:Y:S01]  /*0460*/  SEL R17, R17, R8, !P1 ;  /* 0x0000000811117207 */ /* 0x002fe20004800000 */
[----:B------:R-:W-:Y:S06]  /*0470*/  @P0 BRA `(.L_x_6) ;  /* 0x0000000000240947 */ /* 0x000fec0003800000 */
[----:B------:R-:W0:Y:S01]  /*0480*/  S2UR UR6, SR_CgaCtaId ;  /* 0x00000000000679c3 */ /* 0x000e220000008800 */
[----:B------:R-:W-:Y:S02]  /*0490*/  UMOV UR4, 0x400 ;  /* 0x0000040000047882 */ /* 0x000fe40000000000 */
[----:B------:R-:W-:Y:S02]  /*04a0*/  UIADD3 UR5, UPT, UPT, UR4, 0x80, URZ ;  /* 0x0000008004057890 */ /* 0x000fe4000fffe0ff */
[----:B0-----:R-:W-:Y:S02]  /*04b0*/  ULEA UR4, UR6, UR4, 0x18 ;  /* 0x0000000406047291 */ /* 0x001fe4000f8ec0ff */
[----:B------:R-:W-:-:S04]  /*04c0*/  ULEA UR5, UR6, UR5, 0x18 ;  /* 0x0000000506057291 */ /* 0x000fc8000f8ec0ff */
[C---:B------:R-:W-:Y:S02]  /*04d0*/  LEA R3, R10.reuse, UR4, 0x2 ;  /* 0x000000040a037c11 */ /* 0x040fe4000f8e10ff */
[----:B------:R-:W-:-:S03]  /*04e0*/  LEA R8, R10, UR5, 0x2 ;  /* 0x000000050a087c11 */ /* 0x000fc6000f8e10ff */
[----:B------:R0:W-:Y:S04]  /*04f0*/  STS [R3], R12 ;  /* 0x0000000c03007388 */ /* 0x0001e80000000800 */
[----:B------:R0:W-:Y:S02]  /*0500*/  STS [R8], R17 ;  /* 0x0000001108007388 */ /* 0x0001e40000000800 */
.L_x_6:
[----:B------:R-:W-:Y:S05]  /*0510*/  BSYNC.RECONVERGENT B0 ;  /* 0x0000000000007941 */ /* 0x000fea0003800200 */
.L_x_5:
[----:B------:R-:W-:Y:S01]  /*0520*/  BAR.SYNC.DEFER_BLOCKING 0x0 ;  /* 0x0000000000007b1d */ /* 0x000fe20000010000 */
[----:B------:R-:W-:Y:S02]  /*0530*/  ISETP.GT.U32.AND P0, PT, R7, 0x1f, PT ;  /* 0x0000001f0700780c */ /* 0x000fe40003f04070 */
[----:B------:R-:W-:-:S03]  /*0540*/  PLOP3.LUT P2, PT, PT, PT, PT, 0x8, 0x80 ;  /* 0x000000000080781c */ /* 0x000fc60003f4e170 */
[----:B------:R-:W1:Y:S08]  /*0550*/  LDCU UR7, c[0x0][0x388] ;  /* 0x00007100ff0777ac */ /* 0x000e700008000800 */
[----:B------:R-:W-:Y:S05]  /*0560*/  @P0 BRA `(.L_x_7) ;  /* 0x0000000000c80947 */ /* 0x000fea0003800000 */
[----:B------:R-:W2:Y:S01]  /*0570*/  LDCU UR4, c[0x0][0x360] ;  /* 0x00006c00ff0477ac */ /* 0x000ea20008000800 */
[----:B------:R-:W-:Y:S01]  /*0580*/  BSSY.RECONVERGENT B0, `(.L_x_8) ;  /* 0x000000f000007945 */ /* 0x000fe20003800200 */
[----:B0-----:R-:W-:Y:S01]  /*0590*/  IMAD.MOV.U32 R3, RZ, RZ, RZ ;  /* 0x000000ffff037224 */ /* 0x001fe200078e00ff */
[----:B------:R-:W-:Y:S01]  /*05a0*/  MOV R8, 0xfe967699 ;  /* 0xfe96769900087802 */ /* 0x000fe20000000f00 */
[----:B--2---:R-:W-:-:S06]  /*05b0*/  USHF.R.U32.HI UR4, URZ, 0x5, UR4 ;  /* 0x00000005ff047899 */ /* 0x004fcc0008011604 */
[----:B------:R-:W-:-:S13]  /*05c0*/  ISETP.GE.U32.AND P0, PT, R11, UR4, PT ;  /* 0x000000040b007c0c */ /* 0x000fda000bf06070 */
[----:B------:R-:W-:Y:S05]  /*05d0*/  @P0 BRA `(.L_x_9) ;  /* 0x0000000000240947 */ /* 0x000fea0003800000 */
[----:B------:R-:W0:Y:S01]  /*05e0*/  S2UR UR5, SR_CgaCtaId ;  /* 0x00000000000579c3 */ /* 0x000e220000008800 */
[----:B------:R-:W-:Y:S02]  /*05f0*/  UMOV UR4, 0x400 ;  /* 0x0000040000047882 */ /* 0x000fe40000000000 */
[----:B------:R-:W-:Y:S02]  /*0600*/  UIADD3 UR6, UPT, UPT, UR4, 0x80, URZ ;  /* 0x0000008004067890 */ /* 0x000fe4000fffe0ff */
[----:B0-----:R-:W-:Y:S02]  /*0610*/  ULEA UR4, UR5, UR4, 0x18 ;  /* 0x0000000405047291 */ /* 0x001fe4000f8ec0ff */
[----:B------:R-:W-:-:S04]  /*0620*/  ULEA UR6, UR5, UR6, 0x18 ;  /* 0x0000000605067291 */ /* 0x000fc8000f8ec0ff */
[C---:B------:R-:W-:Y:S02]  /*0630*/  LEA R8, R11.reuse, UR4, 0x2 ;  /* 0x000000040b087c11 */ /* 0x040fe4000f8e10ff */
[----:B------:R-:W-:-:S04]  /*0640*/  LEA R3, R11, UR6, 0x2 ;  /* 0x000000060b037c11 */ /* 0x000fc8000f8e10ff */
[----:B------:R-:W0:Y:S04]  /*0650*/  LDS R8, [R8] ;  /* 0x0000000008087984 */ /* 0x000e280000000800 */
[----:B------:R-:W2:Y:S02]  /*0660*/  LDS R3, [R3] ;  /* 0x0000000003037984 */ /* 0x000ea40000000800 */
.L_x_9:
[----:B-1----:R-:W-:Y:S05]  /*0670*/  BSYNC.RECONVERGENT B0 ;  /* 0x0000000000007941 */ /* 0x002fea0003800200 */
.L_x_8:
[----:B------:R-:W-:-:S03]  /*0680*/  UMOV UR4, 0xffffffff ;  /* 0xffffffff00047882 */ /* 0x000fc60000000000 */
[----:B------:R-:W-:Y:S05]  /*0690*/  BRA.DIV UR4, `(.L_x_10) ;  /* 0x0000000e04f87947 */ /* 0x000fea000b800000 */
[----:B0-----:R-:W0:Y:S04]  /*06a0*/  SHFL.DOWN PT, R9, R8, 0x10, 0x1f ;  /* 0x0a001f0008097f89 */ /* 0x001e2800000e0000 */
[----:B--2---:R-:W1:Y:S01]  /*06b0*/  SHFL.DOWN PT, R12, R3, 0x10, 0x1f ;  /* 0x0a001f00030c7f89 */ /* 0x004e6200000e0000 */
        /* <DEDUP_REMOVED lines=18> */
[----:B------:R0:W1:Y:S04]  /*07e0*/  SHFL.DOWN PT, R9, R16, 0x1, 0x1f ;  /* 0x08201f0010097f89 */ /* 0x00006800000e0000 */
[----:B------:R0:W2:Y:S02]  /*07f0*/  SHFL.DOWN PT, R12, R3, 0x1, 0x1f ;  /* 0x08201f00030c7f89 */ /* 0x0000a400000e0000 */
.L_x_33:
[----:B------:R-:W-:Y:S02]  /*0800*/  ISETP.NE.AND P1, PT, R7, RZ, PT ;  /* 0x000000ff0700720c */ /* 0x000fe40003f25270 */
[----:B-1----:R-:W-:-:S04]  /*0810*/  FSETP.GEU.AND P0, PT, R16, R9, PT ;  /* 0x000000091000720b */ /* 0x002fc80003f0e000 */
[----:B--2---:R-:W-:Y:S02]  /*0820*/  SEL R17, R12, R3, !P0 ;  /* 0x000000030c117207 */ /* 0x004fe40004000000 */
[----:B0-----:R-:W-:-:S05]  /*0830*/  FSEL R16, R9, R16, !P0 ;  /* 0x0000001009107208 */ /* 0x001fca0004000000 */
[----:B------:R-:W0:Y:S01]  /*0840*/  @!P1 S2R R13, SR_CgaCtaId ;  /* 0x00000000000d9919 */ /* 0x000e220000008800 */
[----:B------:R-:W-:Y:S02]  /*0850*/  @!P1 MOV R8, 0x400 ;  /* 0x0000040000089802 */ /* 0x000fe40000000f00 */
[----:B------:R-:W-:Y:S02]  /*0860*/  @!P1 PLOP3.LUT P2, PT, PT, PT, PT, 0x80, 0x8 ;  /* 0x000000000008981c */ /* 0x000fe40003f4f070 */
[----:B0-----:R-:W-:-:S05]  /*0870*/  @!P1 LEA R8, R13, R8, 0x18 ;  /* 0x000000080d089211 */ /* 0x001fca00078ec0ff */
[----:B------:R2:W-:Y:S06]  /*0880*/  @!P1 STS.64 [R8+0x100], R16 ;  /* 0x0001001008009388 */ /* 0x0005ec0000000a00 */
.L_x_7:
[----:B------:R-:W-:Y:S01]  /*0890*/  ISETP.GE.AND P0, PT, R7, R2, PT ;  /* 0x000000020700720c */ /* 0x000fe20003f06270 */
[----:B------:R-:W-:Y:S05]  /*08a0*/  WARPSYNC.ALL ;  /* 0x0000000000007948 */ /* 0x000fea0003800000 */
[----:B------:R-:W-:Y:S01]  /*08b0*/  BAR.SYNC.DEFER_BLOCKING 0x0 ;  /* 0x0000000000007b1d */ /* 0x000fe20000010000 */
[----:B------:R-:W-:-:S05]  /*08c0*/  IMAD.MOV.U32 R13, RZ, RZ, RZ ;  /* 0x000000ffff0d7224 */ /* 0x000fca00078e00ff */
[----:B------:R-:W-:Y:S04]  /*08d0*/  BSSY.RECONVERGENT B0, `(.L_x_11) ;  /* 0x0000027000007945 */ /* 0x000fe80003800200 */
[----:B------:R-:W-:Y:S05]  /*08e0*/  @P0 BRA `(.L_x_12) ;  /* 0x0000000000940947 */ /* 0x000fea0003800000 */
[----:B------:R-:W3:Y:S01]  /*08f0*/  S2UR UR5, SR_CgaCtaId ;  /* 0x00000000000579c3 */ /* 0x000ee20000008800 */
[----:B------:R-:W-:Y:S01]  /*0900*/  UMOV UR4, 0x400 ;  /* 0x0000040000047882 */ /* 0x000fe20000000000 */
[----:B------:R-:W-:-:S06]  /*0910*/  IMAD.MOV.U32 R13, RZ, RZ, RZ ;  /* 0x000000ffff0d7224 */ /* 0x000fcc00078e00ff */
[----:B--2---:R-:W2:Y:S08]  /*0920*/  LDC R16, c[0x0][0x360] ;  /* 0x0000d800ff107b82 */ /* 0x004eb00000000800 */
[----:B------:R-:W4:Y:S01]  /*0930*/  LDC R15, c[0x0][0x38c] ;  /* 0x0000e300ff0f7b82 */ /* 0x000f220000000800 */
[----:B---3--:R-:W-:-:S09]  /*0940*/  ULEA UR4, UR5, UR4, 0x18 ;  /* 0x0000000405047291 */ /* 0x008fd2000f8ec0ff */
[----:B------:R-:W3:Y:S03]  /*0950*/  LDS R14, [UR4+0x100] ;  /* 0x00010004ff0e7984 */ /* 0x000ee60008000800 */
.L_x_15:
[----:B0-----:R-:W-:-:S06]  /*0960*/  IMAD.WIDE R8, R7, 0x4, R4 ;  /* 0x0000000407087825 */ /* 0x001fcc00078e0204 */
[----:B------:R-:W5:Y:S01]  /*0970*/  LDG.E R8, desc[UR10][R8.64] ;  /* 0x0000000a08087981 */ /* 0x000f62000c1e1900 */
[----:B----4-:R-:W0:Y:S01]  /*0980*/  MUFU.RCP R2, R15 ;  /* 0x0000000f00027308 */ /* 0x010e220000001000 */
[----:B------:R-:W-:Y:S01]  /*0990*/  BSSY.RECONVERGENT B1, `(.L_x_13) ;  /* 0x000000c000017945 */ /* 0x000fe20003800200 */
[----:B0-----:R-:W-:-:S04]  /*09a0*/  FFMA R3, R2, -R15, 1 ;  /* 0x3f80000002037423 */ /* 0x001fc8000000080f */
[----:B------:R-:W-:Y:S02]  /*09b0*/  FFMA R2, R2, R3, R2 ;  /* 0x0000000302027223 */ /* 0x000fe40000000002 */
[----:B-----5:R-:W0:Y:S02]  /*09c0*/  FCHK P0, R8, R15 ;  /* 0x0000000f08007302 */ /* 0x020e240000000000 */
[----:B------:R-:W-:-:S04]  /*09d0*/  FFMA R3, R2, R8, RZ ;  /* 0x0000000802037223 */ /* 0x000fc800000000ff */
[----:B------:R-:W-:-:S04]  /*09e0*/  FFMA R12, R3, -R15, R8 ;  /* 0x8000000f030c7223 */ /* 0x000fc80000000008 */
[----:B------:R-:W-:Y:S01]  /*09f0*/  FFMA R3, R2, R12, R3 ;  /* 0x0000000c02037223 */ /* 0x000fe20000000003 */
[----:B0-----:R-:W-:Y:S06]  /*0a00*/  @!P0 BRA `(.L_x_14) ;  /* 0x0000000000108947 */ /* 0x001fec0003800000 */
[----:B------:R-:W-:Y:S02]  /*0a10*/  MOV R3, R8 ;  /* 0x0000000800037202 */ /* 0x000fe40000000f00 */
[----:B------:R-:W-:-:S07]  /*0a20*/  MOV R8, 0xa40 ;  /* 0x00000a4000087802 */ /* 0x000fce0000000f00 */
[----:B-123--:R-:W-:Y:S05]  /*0a30*/  CALL.REL.NOINC `($__internal_0_$__cuda_sm3x_div_rn_noftz_f32_slowpath) ;  /* 0x0000001000287944 */ /* 0x00efea0003c00000 */
[----:B------:R-:W-:-:S07]  /*0a40*/  IMAD.MOV.U32 R3, RZ, RZ, R9 ;  /* 0x000000ffff037224 */ /* 0x000fce00078e0009 */
.L_x_14:
[----:B-1----:R-:W-:Y:S05]  /*0a50*/  BSYNC.RECONVERGENT B1 ;  /* 0x0000000000017941 */ /* 0x002fea0003800200 */
.L_x_13:
[----:B------:R-:W-:Y:S02]  /*0a60*/  HFMA2 R9, -RZ, RZ, 3.7421875, 0 ;  /* 0x437c0000ff097431 */ /* 0x000fe400000001ff */
[----:B------:R-:W-:Y:S02]  /*0a70*/  IMAD.MOV.U32 R2, RZ, RZ, 0x3bbb989d ;  /* 0x3bbb989dff027424 */ /* 0x000fe400078e00ff */
[----:B---3--:R-:W-:Y:S01]  /*0a80*/  FADD R3, -R14, R3 ;  /* 0x000000030e037221 */ /* 0x008fe20000000100 */
[----:B--2---:R-:W-:-:S03]  /*0a90*/  IMAD.IADD R7, R16, 0x1, R7 ;  /* 0x0000000110077824 */ /* 0x004fc600078e0207 */
[----:B------:R-:W-:Y:S02]  /*0aa0*/  FFMA.SAT R2, R3, R2, 0.5 ;  /* 0x3f00000003027423 */ /* 0x000fe40000002002 */
[----:B------:R-:W-:Y:S02]  /*0ab0*/  ISETP.GE.AND P0, PT, R7, UR7, PT ;  /* 0x0000000707007c0c */ /* 0x000fe4000bf06270 */
[----:B------:R-:W-:-:S04]  /*0ac0*/  FFMA.RM R2, R2, R9, 12582913 ;  /* 0x4b40000102027423 */ /* 0x000fc80000004009 */
[C---:B------:R-:W-:Y:S01]  /*0ad0*/  FADD R8, R2.reuse, -12583039 ;  /* 0xcb40007f02087421 */ /* 0x040fe20000000000 */
[----:B------:R-:W-:-:S03]  /*0ae0*/  IMAD.SHL.U32 R2, R2, 0x800000, RZ ;  /* 0x0080000002027824 */ /* 0x000fc600078e00ff */
[----:B------:R-:W-:-:S04]  /*0af0*/  FFMA R8, R3, 1.4426950216293334961, -R8 ;  /* 0x3fb8aa3b03087823 */ /* 0x000fc80000000808 */
[----:B------:R-:W-:-:S06]  /*0b00*/  FFMA R8, R3, 1.925963033500011079e-08, R8 ;  /* 0x32a5706003087823 */ /* 0x000fcc0000000008 */
[----:B------:R-:W0:Y:S02]  /*0b10*/  MUFU.EX2 R8, R8 ;  /* 0x0000000800087308 */ /* 0x000e240000000800 */
[----:B0-----:R-:W-:Y:S01]  /*0b20*/  FFMA R13, R2, R8, R13 ;  /* 0x00000008020d7223 */ /* 0x001fe2000000000d */
[----:B------:R-:W-:Y:S06]  /*0b30*/  @!P0 BRA `(.L_x_15) ;  /* 0xfffffffc00888947 */ /* 0x000fec000383ffff */
.L_x_12:
[----:B-1----:R-:W-:Y:S05]  /*0b40*/  BSYNC.RECONVERGENT B0 ;  /* 0x0000000000007941 */ /* 0x002fea0003800200 */
.L_x_11:
[----:B------:R-:W1:Y:S01]  /*0b50*/  SHFL.DOWN PT, R2, R13, 0x10, 0x1f ;  /* 0x0a001f000d027f89 */ /* 0x000e6200000e0000 */
[----:B------:R-:W-:-:S13]  /*0b60*/  ISETP.NE.AND P0, PT, R11, RZ, PT ;  /* 0x000000ff0b00720c */ /* 0x000fda0003f05270 */
[----:B------:R-:W3:Y:S01]  /*0b70*/  @!P0 S2R R14, SR_CgaCtaId ;  /* 0x00000000000e8919 */ /* 0x000ee20000008800 */
[----:B------:R-:W-:-:S04]  /*0b80*/  @!P0 MOV R9, 0x400 ;  /* 0x0000040000098802 */ /* 0x000fc80000000f00 */
[----:B------:R-:W-:Y:S01]  /*0b90*/  @!P0 IADD3 R9, PT, PT, R9, 0x108, RZ ;  /* 0x0000010809098810 */ /* 0x000fe20007ffe0ff */
[----:B-1----:R-:W-:-:S05]  /*0ba0*/  FADD R2, R2, R13 ;  /* 0x0000000d02027221 */ /* 0x002fca0000000000 */
[----:B0-----:R-:W0:Y:S01]  /*0bb0*/  SHFL.DOWN PT, R3, R2, 0x8, 0x1f ;  /* 0x09001f0002037f89 */ /* 0x001e2200000e0000 */
[----:B---3--:R-:W-:-:S05]  /*0bc0*/  @!P0 LEA R9, R14, R9, 0x18 ;  /* 0x000000090e098211 */ /* 0x008fca00078ec0ff */
[----:B------:R-:W-:Y:S02]  /*0bd0*/  @!P0 IMAD R9, R10, 0x4, R9 ;  /* 0x000000040a098824 */ /* 0x000fe400078e0209 */
[----:B0-----:R-:W-:-:S05]  /*0be0*/  FADD R3, R2, R3 ;  /* 0x0000000302037221 */ /* 0x001fca0000000000 */
[----:B--2---:R-:W0:Y:S02]  /*0bf0*/  SHFL.DOWN PT, R8, R3, 0x4, 0x1f ;  /* 0x08801f0003087f89 */ /* 0x004e2400000e0000 */
[----:B0-----:R-:W-:-:S05]  /*0c00*/  FADD R8, R3, R8 ;  /* 0x0000000803087221 */ /* 0x001fca0000000000 */
[----:B------:R-:W0:Y:S02]  /*0c10*/  SHFL.DOWN PT, R7, R8, 0x2, 0x1f ;  /* 0x08401f0008077f89 */ /* 0x000e2400000e0000 */
[----:B0-----:R-:W-:-:S05]  /*0c20*/  FADD R7, R8, R7 ;  /* 0x0000000708077221 */ /* 0x001fca0000000000 */
[----:B------:R-:W0:Y:S02]  /*0c30*/  SHFL.DOWN PT, R12, R7, 0x1, 0x1f ;  /* 0x08201f00070c7f89 */ /* 0x000e2400000e0000 */
[----:B0-----:R-:W-:-:S05]  /*0c40*/  FADD R12, R7, R12 ;  /* 0x0000000c070c7221 */ /* 0x001fca0000000000 */
[----:B------:R0:W-:Y:S01]  /*0c50*/  @!P0 STS [R9], R12 ;  /* 0x0000000c09008388 */ /* 0x0001e20000000800 */
[----:B------:R-:W-:Y:S06]  /*0c60*/  BAR.SYNC.DEFER_BLOCKING 0x0 ;  /* 0x0000000000007b1d */ /* 0x000fec0000010000 */
[----:B------:R-:W-:Y:S05]  /*0c70*/  @!P2 EXIT ;  /* 0x000000000000a94d */ /* 0x000fea0003800000 */
[----:B------:R-:W1:Y:S01]  /*0c80*/  LDCU UR5, c[0x0][0x360] ;  /* 0x00006c00ff0577ac */ /* 0x000e620008000800 */
[----:B------:R-:W-:Y:S01]  /*0c90*/  IMAD.MOV.U32 R17, RZ, RZ, RZ ;  /* 0x000000ffff117224 */ /* 0x000fe200078e00ff */
[----:B-1----:R-:W-:-:S09]  /*0ca0*/  UISETP.GE.U32.AND UP0, UPT, UR5, 0x20, UPT ;  /* 0x000000200500788c */ /* 0x002fd2000bf06070 */
[----:B------:R-:W-:Y:S05]  /*0cb0*/  BRA.U !UP0, `(.L_x_16) ;  /* 0x0000000508887547 */ /* 0x000fea000b800000 */
[----:B------:R-:W-:Y:S01]  /*0cc0*/  USHF.R.U32.HI UR5, URZ, 0x5, UR5 ;  /* 0x00000005ff057899 */ /* 0x000fe20008011605 */
[----:B------:R-:W-:-:S03]  /*0cd0*/  HFMA2 R17, -RZ, RZ, 0, 0 ;  /* 0x00000000ff117431 */ /* 0x000fc600000001ff */
[----:B------:R-:W-:Y:S02]  /*0ce0*/  UIADD3 UR4, UPT, UPT, UR5, -0x1, URZ ;  /* 0xffffffff05047890 */ /* 0x000fe4000fffe0ff */
[----:B------:R-:W-:Y:S02]  /*0cf0*/  ULOP3.LUT UR9, UR5, 0xf, URZ, 0xc0, !UPT ;  /* 0x0000000f05097892 */ /* 0x000fe4000f8ec0ff */
[----:B------:R-:W-:Y:S02]  /*0d00*/  UISETP.GE.U32.AND UP1, UPT, UR4, 0xf, UPT ;  /* 0x0000000f0400788c */ /* 0x000fe4000bf26070 */
[----:B------:R-:W-:Y:S01]  /*0d10*/  UISETP.NE.AND UP0, UPT, UR9, URZ, UPT ;  /* 0x000000ff0900728c */ /* 0x000fe2000bf05270 */
[----:B------:R-:W-:-:S06]  /*0d20*/  UMOV UR4, URZ ;  /* 0x000000ff00047c82 */ /* 0x000fcc0008000000 */
[----:B------:R-:W-:Y:S05]  /*0d30*/  BRA.U !UP1, `(.L_x_17) ;  /* 0x0000000109947547 */ /* 0x000fea000b800000 */
[----:B------:R-:W1:Y:S01]  /*0d40*/  S2UR UR7, SR_CgaCtaId ;  /* 0x00000000000779c3 */ /* 0x000e620000008800 */
[----:B------:R-:W-:Y:S01]  /*0d50*/  UMOV UR4, 0x400 ;  /* 0x0000040000047882 */ /* 0x000fe20000000000 */
[----:B------:R-:W-:Y:S01]  /*0d60*/  ULOP3.LUT UR6, UR5, 0x7fffff0, URZ, 0xc0, !UPT ;  /* 0x07fffff005067892 */ /* 0x000fe2000f8ec0ff */
[----:B------:R-:W-:Y:S01]  /*0d70*/  IMAD.MOV.U32 R17, RZ, RZ, RZ ;  /* 0x000000ffff117224 */ /* 0x000fe200078e00ff */
[----:B------:R-:W-:-:S04]  /*0d80*/  UIADD3 UR4, UPT, UPT, UR4, 0x108, URZ ;  /* 0x0000010804047890 */ /* 0x000fc8000fffe0ff */
[----:B-1----:R-:W-:Y:S02]  /*0d90*/  ULEA UR8, UR7, UR4, 0x18 ;  /* 0x0000000407087291 */ /* 0x002fe4000f8ec0ff */
[----:B------:R-:W-:Y:S02]  /*0da0*/  UIADD3 UR7, UPT, UPT, -UR6, URZ, URZ ;  /* 0x000000ff06077290 */ /* 0x000fe4000fffe1ff */
[----:B------:R-:W-:Y:S02]  /*0db0*/  ULOP3.LUT UR4, UR5, 0x30, URZ, 0xc0, !UPT ;  /* 0x0000003005047892 */ /* 0x000fe4000f8ec0ff */
[----:B------:R-:W-:-:S12]  /*0dc0*/  UIADD3 UR6, UPT, UPT, UR8, 0x20, URZ ;  /* 0x0000002008067890 */ /* 0x000fd8000fffe0ff */
.L_x_18:
[----:B------:R-:W1:Y:S01]  /*0dd0*/  LDS.64 R14, [UR6+-0x20] ;  /* 0xffffe006ff0e7984 */ /* 0x000e620008000a00 */
[----:B------:R-:W-:-:S03]  /*0de0*/  UIADD3 UR7, UPT, UPT, UR7, 0x10, URZ ;  /* 0x0000001007077890 */ /* 0x000fc6000fffe0ff */
[----:B------:R-:W2:Y:S01]  /*0df0*/  LDS.64 R18, [UR6+-0x18] ;  /* 0xffffe806ff127984 */ /* 0x000ea20008000a00 */
[----:B------:R-:W-:-:S03]  /*0e00*/  UISETP.NE.AND UP1, UPT, UR7, URZ, UPT ;  /* 0x000000ff0700728c */ /* 0x000fc6000bf25270 */
[----:B------:R-:W3:Y:S04]  /*0e10*/  LDS.64 R10, [UR6+-0x10] ;  /* 0xfffff006ff0a7984 */ /* 0x000ee80008000a00 */
[----:B0-----:R-:W0:Y:S04]  /*0e20*/  LDS.64 R8, [UR6+-0x8] ;  /* 0xfffff806ff087984 */ /* 0x001e280008000a00 */
[----:B------:R-:W4:Y:S04]  /*0e30*/  LDS.64 R2, [UR6] ;  /* 0x00000006ff027984 */ /* 0x000f280008000a00 */
[----:B------:R-:W5:Y:S01]  /*0e40*/  LDS.64 R12, [UR6+0x8] ;  /* 0x00000806ff0c7984 */ /* 0x000f620008000a00 */
[----:B-1----:R-:W-:-:S03]  /*0e50*/  FADD R14, R14, R17 ;  /* 0x000000110e0e7221 */ /* 0x002fc60000000000 */
[----:B------:R-:W-:Y:S01]  /*0e60*/  LDS.64 R16, [UR6+0x18] ;  /* 0x00001806ff107984 */ /* 0x000fe20008000a00 */
[----:B------:R-:W-:-:S04]  /*0e70*/  FADD R15, R14, R15 ;  /* 0x0000000f0e0f7221 */ /* 0x000fc80000000000 */
[----:B--2---:R-:W-:Y:S02]  /*0e80*/  FADD R18, R15, R18 ;  /* 0x000000120f127221 */ /* 0x004fe40000000000 */
[----:B------:R-:W1:Y:S01]  /*0e90*/  LDS.64 R14, [UR6+0x10] ;  /* 0x00001006ff0e7984 */ /* 0x000e620008000a00 */
[----:B------:R-:W-:Y:S01]  /*0ea0*/  UIADD3 UR6, UPT, UPT, UR6, 0x40, URZ ;  /* 0x0000004006067890 */ /* 0x000fe2000fffe0ff */
[----:B------:R-:W-:-:S04]  /*0eb0*/  FADD R19, R18, R19 ;  /* 0x0000001312137221 */ /* 0x000fc80000000000 */
[----:B---3--:R-:W-:-:S04]  /*0ec0*/  FADD R10, R19, R10 ;  /* 0x0000000a130a7221 */ /* 0x008fc80000000000 */
[----:B------:R-:W-:-:S04]  /*0ed0*/  FADD R11, R10, R11 ;  /* 0x0000000b0a0b7221 */ /* 0x000fc80000000000 */
[----:B0-----:R-:W-:-:S04]  /*0ee0*/  FADD R8, R11, R8 ;  /* 0x000000080b087221 */ /* 0x001fc80000000000 */
[----:B------:R-:W-:-:S04]  /*0ef0*/  FADD R9, R8, R9 ;  /* 0x0000000908097221 */ /* 0x000fc80000000000 */
[----:B----4-:R-:W-:-:S04]  /*0f00*/  FADD R2, R9, R2 ;  /* 0x0000000209027221 */ /* 0x010fc80000000000 */
[----:B------:R-:W-:-:S04]  /*0f10*/  FADD R3, R2, R3 ;  /* 0x0000000302037221 */ /* 0x000fc80000000000 */
[----:B-----5:R-:W-:-:S04]  /*0f20*/  FADD R12, R3, R12 ;  /* 0x0000000c030c7221 */ /* 0x020fc80000000000 */
[----:B------:R-:W-:-:S04]  /*0f30*/  FADD R13, R12, R13 ;  /* 0x0000000d0c0d7221 */ /* 0x000fc80000000000 */
[----:B-1----:R-:W-:-:S04]  /*0f40*/  FADD R14, R13, R14 ;  /* 0x0000000e0d0e7221 */ /* 0x002fc80000000000 */
[----:B------:R-:W-:-:S04]  /*0f50*/  FADD R15, R14, R15 ;  /* 0x0000000f0e0f7221 */ /* 0x000fc80000000000 */
[----:B------:R-:W-:-:S04]  /*0f60*/  FADD R16, R15, R16 ;  /* 0x000000100f107221 */ /* 0x000fc80000000000 */
[----:B------:R-:W-:Y:S01]  /*0f70*/  FADD R17, R16, R17 ;  /* 0x0000001110117221 */ /* 0x000fe20000000000 */
[----:B------:R-:W-:Y:S06]  /*0f80*/  BRA.U UP1, `(.L_x_18) ;  /* 0xfffffffd01907547 */ /* 0x000fec000b83ffff */
.L_x_17:
[----:B------:R-:W-:Y:S05]  /*0f90*/  BRA.U !UP0, `(.L_x_16) ;  /* 0x0000000108d07547 */ /* 0x000fea000b800000 */
[----:B------:R-:W-:Y:S02]  /*0fa0*/  UISETP.GE.U32.AND UP0, UPT, UR9, 0x8, UPT ;  /* 0x000000080900788c */ /* 0x000fe4000bf06070 */
[----:B------:R-:W-:-:S04]  /*0fb0*/  ULOP3.LUT UR8, UR5, 0x7, URZ, 0xc0, !UPT ;  /* 0x0000000705087892 */ /* 0x000fc8000f8ec0ff */
[----:B------:R-:W-:-:S03]  /*0fc0*/  UISETP.NE.AND UP1, UPT, UR8, URZ, UPT ;  /* 0x000000ff0800728c */ /* 0x000fc6000bf25270 */
[----:B------:R-:W-:Y:S08]  /*0fd0*/  BRA.U !UP0, `(.L_x_19) ;  /* 0x0000000108487547 */ /* 0x000ff0000b800000 */
[----:B------:R-:W1:Y:S01]  /*0fe0*/  S2UR UR7, SR_CgaCtaId ;  /* 0x00000000000779c3 */ /* 0x000e620000008800 */
[----:B------:R-:W-:Y:S02]  /*0ff0*/  UMOV UR6, 0x400 ;  /* 0x0000040000067882 */ /* 0x000fe40000000000 */
[----:B------:R-:W-:-:S04]  /*1000*/  UIADD3 UR6, UPT, UPT, UR6, 0x108, URZ ;  /* 0x0000010806067890 */ /* 0x000fc8000fffe0ff */
[----:B-1----:R-:W-:-:S04]  /*1010*/  ULEA UR6, UR7, UR6, 0x18 ;  /* 0x0000000607067291 */ /* 0x002fc8000f8ec0ff */
[----:B------:R-:W-:Y:S02]  /*1020*/  ULEA UR6, UR4, UR6, 0x2 ;  /* 0x0000000604067291 */ /* 0x000fe4000f8e10ff */
[----:B------:R-:W-:-:S07]  /*1030*/  UIADD3 UR4, UPT, UPT, UR4, 0x8, URZ ;  /* 0x0000000804047890 */ /* 0x000fce000fffe0ff */
[----:B0-----:R-:W0:Y:S04]  /*1040*/  LDS.64 R8, [UR6] ;  /* 0x00000006ff087984 */ /* 0x001e280008000a00 */
[----:B------:R-:W1:Y:S04]  /*1050*/  LDS.64 R10, [UR6+0x8] ;  /* 0x00000806ff0a7984 */ /* 0x000e680008000a00 */
[----:B------:R-:W2:Y:S04]  /*1060*/  LDS.64 R12, [UR6+0x10] ;  /* 0x00001006ff0c7984 */ /* 0x000ea80008000a00 */
[----:B------:R-:W3:Y:S01]  /*1070*/  LDS.64 R2, [UR6+0x18] ;  /* 0x00001806ff027984 */ /* 0x000ee20008000a00 */
[----:B0-----:R-:W-:-:S04]  /*1080*/  FADD R8, R17, R8 ;  /* 0x0000000811087221 */ /* 0x001fc80000000000 */
[----:B------:R-:W-:-:S04]  /*1090*/  FADD R9, R8, R9 ;  /* 0x0000000908097221 */ /* 0x000fc80000000000 */
[----:B-1----:R-:W-:-:S04]  /*10a0*/  FADD R10, R9, R10 ;  /* 0x0000000a090a7221 */ /* 0x002fc80000000000 */
[----:B------:R-:W-:-:S04]  /*10b0*/  FADD R11, R10, R11 ;  /* 0x0000000b0a0b7221 */ /* 0x000fc80000000000 */
[----:B--2---:R-:W-:-:S04]  /*10c0*/  FADD R12, R11, R12 ;  /* 0x0000000c0b0c7221 */ /* 0x004fc80000000000 */
[----:B------:R-:W-:-:S04]  /*10d0*/  FADD R13, R12, R13 ;  /* 0x0000000d0c0d7221 */ /* 0x000fc80000000000 */
[----:B---3--:R-:W-:-:S04]  /*10e0*/  FADD R2, R13, R2 ;  /* 0x000000020d027221 */ /* 0x008fc80000000000 */
[----:B------:R-:W-:-:S07]  /*10f0*/  FADD R17, R2, R3 ;  /* 0x0000000302117221 */ /* 0x000fce0000000000 */
.L_x_19:
        /* <DEDUP_REMOVED lines=11> */
[----:B------:R-:W1:Y:S04]  /*11b0*/  LDS.64 R2, [UR6] ;  /* 0x00000006ff027984 */ /* 0x000e680008000a00 */
[----:B0-----:R-:W0:Y:S01]  /*11c0*/  LDS.64 R8, [UR6+0x8] ;  /* 0x00000806ff087984 */ /* 0x001e220008000a00 */
[----:B-1----:R-:W-:-:S04]  /*11d0*/  FADD R2, R17, R2 ;  /* 0x0000000211027221 */ /* 0x002fc80000000000 */
[----:B------:R-:W-:-:S04]  /*11e0*/  FADD R3, R2, R3 ;  /* 0x0000000302037221 */ /* 0x000fc80000000000 */
[----:B0-----:R-:W-:-:S04]  /*11f0*/  FADD R8, R3, R8 ;  /* 0x0000000803087221 */ /* 0x001fc80000000000 */
[----:B------:R-:W-:-:S07]  /*1200*/  FADD R17, R8, R9 ;  /* 0x0000000908117221 */ /* 0x000fce0000000000 */
.L_x_20:
[----:B------:R-:W-:Y:S05]  /*1210*/  BRA.U !UP1, `(.L_x_16) ;  /* 0x0000000109307547 */ /* 0x000fea000b800000 */
[----:B------:R-:W1:Y:S01]  /*1220*/  S2UR UR7, SR_CgaCtaId ;  /* 0x00000000000779c3 */ /* 0x000e620000008800 */
[----:B------:R-:W-:Y:S01]  /*1230*/  UMOV UR6, 0x400 ;  /* 0x0000040000067882 */ /* 0x000fe20000000000 */
[----:B------:R-:W-:Y:S02]  /*1240*/  UIADD3 UR5, UPT, UPT, -UR5, URZ, URZ ;  /* 0x000000ff05057290 */ /* 0x000fe4000fffe1ff */
[----:B------:R-:W-:-:S04]  /*1250*/  UIADD3 UR6, UPT, UPT, UR6, 0x108, URZ ;  /* 0x0000010806067890 */ /* 0x000fc8000fffe0ff */
[----:B-1----:R-:W-:-:S04]  /*1260*/  ULEA UR6, UR7, UR6, 0x18 ;  /* 0x0000000607067291 */ /* 0x002fc8000f8ec0ff */
[----:B------:R-:W-:-:S12]  /*1270*/  ULEA UR4, UR4, UR6, 0x2 ;  /* 0x0000000604047291 */ /* 0x000fd8000f8e10ff */
.L_x_21:
[----:B------:R-:W1:Y:S01]  /*1280*/  LDS R2, [UR4] ;  /* 0x00000004ff027984 */ /* 0x000e620008000800 */
[----:B------:R-:W-:Y:S02]  /*1290*/  UIADD3 UR5, UPT, UPT, UR5, 0x1, URZ ;  /* 0x0000000105057890 */ /* 0x000fe4000fffe0ff */
[----:B------:R-:W-:Y:S02]  /*12a0*/  UIADD3 UR4, UPT, UPT, UR4, 0x4, URZ ;  /* 0x0000000404047890 */ /* 0x000fe4000fffe0ff */
[----:B------:R-:W-:Y:S01]  /*12b0*/  UISETP.NE.AND UP0, UPT, UR5, URZ, UPT ;  /* 0x000000ff0500728c */ /* 0x000fe2000bf05270 */
[----:B-1----:R-:W-:-:S08]  /*12c0*/  FADD R17, R2, R17 ;  /* 0x0000001102117221 */ /* 0x002fd00000000000 */
[----:B------:R-:W-:Y:S05]  /*12d0*/  BRA.U UP0, `(.L_x_21) ;  /* 0xfffffffd00e87547 */ /* 0x000fea000b83ffff */
.L_x_16:
[----:B------:R-:W1:Y:S01]  /*12e0*/  S2UR UR5, SR_CgaCtaId ;  /* 0x00000000000579c3 */ /* 0x000e620000008800 */
[----:B------:R-:W-:-:S07]  /*12f0*/  UMOV UR4, 0x400 ;  /* 0x0000040000047882 */ /* 0x000fce0000000000 */
[----:B0-----:R-:W0:Y:S08]  /*1300*/  LDC.64 R8, c[0x0][0x390] ;  /* 0x0000e400ff087b82 */ /* 0x001e300000000a00 */
[----:B------:R-:W2:Y:S01]  /*1310*/  LDC R12, c[0x0][0x38c] ;  /* 0x0000e300ff0c7b82 */ /* 0x000ea20000000800 */
[----:B-1----:R-:W-:Y:S01]  /*1320*/  ULEA UR4, UR5, UR4, 0x18 ;  /* 0x0000000405047291 */ /* 0x002fe2000f8ec0ff */
[----:B0-----:R-:W-:-:S08]  /*1330*/  IMAD.WIDE.U32 R8, R6, 0x4, R8 ;  /* 0x0000000406087825 */ /* 0x001fd000078e0008 */
[----:B------:R-:W0:Y:S02]  /*1340*/  LDS R3, [UR4+0x104] ;  /* 0x00010404ff037984 */ /* 0x000e240008000800 */
[----:B0-----:R-:W-:Y:S02]  /*1350*/  IMAD.WIDE R4, R3, 0x4, R4 ;  /* 0x0000000403047825 */ /* 0x001fe400078e0204 */
[----:B------:R0:W-:Y:S04]  /*1360*/  STG.E desc[UR10][R8.64], R3 ;  /* 0x0000000308007986 */ /* 0x0001e8000c10190a */
[----:B------:R-:W3:Y:S01]  /*1370*/  LDG.E R5, desc[UR10][R4.64] ;  /* 0x0000000a04057981 */ /* 0x000ee2000c1e1900 */
[----:B--2---:R-:W1:Y:S02]  /*1380*/  MUFU.RCP R7, R12 ;  /* 0x0000000c00077308 */ /* 0x004e640000001000 */
[----:B-1----:R-:W-:-:S04]  /*1390*/  FFMA R2, R7, -R12, 1 ;  /* 0x3f80000007027423 */ /* 0x002fc8000000080c */
[----:B------:R-:W-:Y:S02]  /*13a0*/  FFMA R2, R7, R2, R7 ;  /* 0x0000000207027223 */ /* 0x000fe40000000007 */
[----:B---3--:R-:W1:Y:S02]  /*13b0*/  FCHK P0, R5, R12 ;  /* 0x0000000c05007302 */ /* 0x008e640000000000 */
[----:B------:R-:W-:-:S04]  /*13c0*/  FFMA R10, R2, R5, RZ ;  /* 0x00000005020a7223 */ /* 0x000fc800000000ff */
[----:B------:R-:W-:-:S04]  /*13d0*/  FFMA R7, R10, -R12, R5 ;  /* 0x8000000c0a077223 */ /* 0x000fc80000000005 */
[----:B------:R-:W-:Y:S01]  /*13e0*/  FFMA R7, R2, R7, R10 ;  /* 0x0000000702077223 */ /* 0x000fe2000000000a */
[----:B01----:R-:W-:Y:S06]  /*13f0*/  @!P0 BRA `(.L_x_22) ;  /* 0x0000000000108947 */ /* 0x003fec0003800000 */
[----:B------:R-:W-:Y:S01]  /*1400*/  IMAD.MOV.U32 R3, RZ, RZ, R5 ;  /* 0x000000ffff037224 */ /* 0x000fe200078e0005 */
[----:B------:R-:W-:-:S07]  /*1410*/  MOV R8, 0x1430 ;  /* 0x0000143000087802 */ /* 0x000fce0000000f00 */
[----:B------:R-:W-:Y:S05]  /*1420*/  CALL.REL.NOINC `($__internal_0_$__cuda_sm3x_div_rn_noftz_f32_slowpath) ;  /* 0x0000000400ac7944 */ /* 0x000fea0003c00000 */
[----:B------:R-:W-:-:S07]  /*1430*/  MOV R7, R9 ;  /* 0x0000000900077202 */ /* 0x000fce0000000f00 */
.L_x_22:
[----:B------:R-:W-:Y:S01]  /*1440*/  FSETP.GEU.AND P0, PT, R17, 1.175494350822287508e-38, PT ;  /* 0x008000001100780b */ /* 0x000fe20003f0e000 */
[----:B------:R-:W0:Y:S01]  /*1450*/  S2UR UR5, SR_CgaCtaId ;  /* 0x00000000000579c3 */ /* 0x000e220000008800 */
[----:B------:R-:W-:Y:S01]  /*1460*/  HFMA2 R2, -RZ, RZ, 1.5048828125, 33.21875 ;  /* 0x3e055027ff027431 */ /* 0x000fe200000001ff */
[----:B------:R-:W-:-:S10]  /*1470*/  UMOV UR4, 0x400 ;  /* 0x0000040000047882 */ /* 0x000fd40000000000 */
[----:B------:R-:W-:-:S04]  /*1480*/  @!P0 FMUL R17, R17, 8388608 ;  /* 0x4b00000011118820 */ /* 0x000fc80000400000 */
[----:B------:R-:W-:-:S05]  /*1490*/  VIADD R0, R17, 0xc0d55555 ;  /* 0xc0d5555511007836 */ /* 0x000fca0000000000 */
[----:B------:R-:W-:Y:S01]  /*14a0*/  LOP3.LUT R8, R0, 0xff800000, RZ, 0xc0, !PT ;  /* 0xff80000000087812 */ /* 0x000fe200078ec0ff */
[----:B0-----:R-:W-:-:S03]  /*14b0*/  ULEA UR4, UR5, UR4, 0x18 ;  /* 0x0000000405047291 */ /* 0x001fc6000f8ec0ff */
[----:B------:R-:W-:Y:S01]  /*14c0*/  I2FP.F32.S32 R5, R8 ;  /* 0x0000000800057245 */ /* 0x000fe20000201400 */
[----:B------:R-:W-:Y:S02]  /*14d0*/  IMAD.IADD R0, R17, 0x1, -R8 ;  /* 0x0000000111007824 */ /* 0x000fe400078e0a08 */
[----:B------:R-:W-:Y:S02]  /*14e0*/  IMAD.MOV.U32 R8, RZ, RZ, 0x7f800000 ;  /* 0x7f800000ff087424 */ /* 0x000fe400078e00ff */
[----:B------:R-:W-:-:S04]  /*14f0*/  FADD R9, R0, -1 ;  /* 0xbf80000000097421 */ /* 0x000fc80000000000 */
[----:B------:R-:W-:-:S04]  /*1500*/  FFMA R0, R9, -R2, 0.14084610342979431152 ;  /* 0x3e1039f609007423 */ /* 0x000fc80000000802 */
[----:B------:R-:W-:-:S04]  /*1510*/  FFMA R0, R9, R0, -0.12148627638816833496 ;  /* 0xbdf8cdcc09007423 */ /* 0x000fc80000000000 */
[C---:B------:R-:W-:Y:S02]  /*1520*/  FFMA R2, R9.reuse, R0, 0.13980610668659210205 ;  /* 0x3e0f295509027423 */ /* 0x040fe40000000000 */
[----:B------:R-:W0:Y:S02]  /*1530*/  LDS R0, [UR4+0x100] ;  /* 0x00010004ff007984 */ /* 0x000e240008000800 */
[----:B------:R-:W-:-:S04]  /*1540*/  FFMA R2, R9, R2, -0.16684235632419586182 ;  /* 0xbe2ad8b909027423 */ /* 0x000fc80000000002 */
[----:B------:R-:W-:-:S04]  /*1550*/  FFMA R2, R9, R2, 0.20012299716472625732 ;  /* 0x3e4ced0b09027423 */ /* 0x000fc80000000002 */
[----:B------:R-:W-:-:S04]  /*1560*/  FFMA R2, R9, R2, -0.24999669194221496582 ;  /* 0xbe7fff2209027423 */ /* 0x000fc80000000002 */
[C---:B------:R-:W-:Y:S02]  /*1570*/  FFMA R4, R9.reuse, R2, 0.33333182334899902344 ;  /* 0x3eaaaa7809047423 */ /* 0x040fe40000000002 */
[----:B------:R-:W1:Y:S02]  /*1580*/  LDC.64 R2, c[0x0][0x398] ;  /* 0x0000e600ff027b82 */ /* 0x000e640000000a00 */
[----:B------:R-:W-:Y:S01]  /*1590*/  FFMA R10, R9, R4, -0.5 ;  /* 0xbf000000090a7423 */ /* 0x000fe20000000004 */
[----:B------:R-:W-:Y:S02]  /*15a0*/  FSEL R4, RZ, -23, P0 ;  /* 0xc1b80000ff047808 */ /* 0x000fe40000000000 */
[----:B------:R-:W-:Y:S01]  /*15b0*/  ISETP.GT.U32.AND P0, PT, R17, 0x7f7fffff, PT ;  /* 0x7f7fffff1100780c */ /* 0x000fe20003f04070 */
[----:B------:R-:W-:Y:S02]  /*15c0*/  FMUL R10, R9, R10 ;  /* 0x0000000a090a7220 */ /* 0x000fe40000400000 */
[----:B------:R-:W-:-:S02]  /*15d0*/  FFMA R4, R5, 1.1920928955078125e-07, R4 ;  /* 0x3400000005047823 */ /* 0x000fc40000000004 */
[----:B------:R-:W-:-:S04]  /*15e0*/  FFMA R9, R9, R10, R9 ;  /* 0x0000000a09097223 */ /* 0x000fc80000000009 */
[----:B------:R-:W-:-:S04]  /*15f0*/  FFMA R4, R4, 0.69314718246459960938, R9 ;  /* 0x3f31721804047823 */ /* 0x000fc80000000009 */
[C---:B------:R-:W-:Y:S01]  /*1600*/  @P0 FFMA R4, R17.reuse, R8, +INF ;  /* 0x7f80000011040423 */ /* 0x040fe20000000008 */
[----:B------:R-:W-:-:S04]  /*1610*/  FSETP.NEU.AND P0, PT, R17, RZ, PT ;  /* 0x000000ff1100720b */ /* 0x000fc80003f0d000 */
[----:B------:R-:W-:Y:S01]  /*1620*/  FSEL R5, R4, -INF , P0 ;  /* 0xff80000004057808 */ /* 0x000fe20000000000 */
[----:B0-----:R-:W-:Y:S01]  /*1630*/  FADD R0, -R0, R7 ;  /* 0x0000000700007221 */ /* 0x001fe20000000100 */
[----:B-1----:R-:W-:-:S04]  /*1640*/  IMAD.WIDE.U32 R2, R6, 0x4, R2 ;  /* 0x0000000406027825 */ /* 0x002fc800078e0002 */
[----:B------:R-:W-:-:S05]  /*1650*/  FADD R5, R0, -R5 ;  /* 0x8000000500057221 */ /* 0x000fca0000000000 */
[----:B------:R-:W-:Y:S01]  /*1660*/  STG.E desc[UR10][R2.64], R5 ;  /* 0x0000000502007986 */ /* 0x000fe2000c10190a */
[----:B------:R-:W-:Y:S05]  /*1670*/  EXIT ;  /* 0x000000000000794d */ /* 0x000fea0003800000 */
.L_x_10:
[----:B0-----:R-:W-:Y:S01]  /*1680*/  IMAD.MOV.U32 R20, RZ, RZ, R8 ;  /* 0x000000ffff147224 */ /* 0x001fe200078e0008 */
[----:B------:R-:W-:Y:S01]  /*1690*/  MOV R19, 0x10 ;  /* 0x0000001000137802 */ /* 0x000fe20000000f00 */
[----:B------:R-:W-:Y:S02]  /*16a0*/  IMAD.MOV.U32 R22, RZ, RZ, 0x1f ;  /* 0x0000001fff167424 */ /* 0x000fe400078e00ff */
[----:B------:R-:W-:-:S07]  /*16b0*/  IMAD.MOV.U32 R17, RZ, RZ, -0x1 ;  /* 0xffffffffff117424 */ /* 0x000fce00078e00ff */
[----:B--2---:R-:W-:Y:S05]  /*16c0*/  WARPSYNC.COLLECTIVE R17, `(.L_x_23) ;  /* 0x0000000011087348 */ /* 0x004fea0003c00000 */
[----:B------:R0:W1:Y:S02]  /*16d0*/  SHFL.DOWN P1, R18, R20, R19, R22 ;  /* 0x0800001314127389 */ /* 0x0000640000020016 */
[----:B012---:R-:W-:Y:S05]  /*16e0*/  ENDCOLLECTIVE ;  /* 0x000000000000791b */ /* 0x007fea0003800000 */
.L_x_23:
[----:B------:R-:W-:Y:S01]  /*16f0*/  IMAD.MOV.U32 R20, RZ, RZ, R3 ;  /* 0x000000ffff147224 */ /* 0x000fe200078e0003 */
[----:B------:R-:W-:-:S07]  /*1700*/  MOV R9, R18 ;  /* 0x0000001200097202 */ /* 0x000fce0000000f00 */
[----:B------:R-:W-:Y:S05]  /*1710*/  WARPSYNC.COLLECTIVE R17, `(.L_x_24) ;  /* 0x0000000011087348 */ /* 0x000fea0003c00000 */
[----:B------:R0:W1:Y:S02]  /*1720*/  SHFL.DOWN P1, R18, R20, R19, R22 ;  /* 0x0800001314127389 */ /* 0x0000640000020016 */
[----:B01----:R-:W-:Y:S05]  /*1730*/  ENDCOLLECTIVE ;  /* 0x000000000000791b */ /* 0x003fea0003800000 */
.L_x_24:
[----:B------:R-:W-:-:S04]  /*1740*/  FSETP.GEU.AND P0, PT, R8, R9, PT ;  /* 0x000000090800720b */ /* 0x000fc80003f0e000 */
[----:B------:R-:W-:-:S04]  /*1750*/  FSEL R9, R9, R8, !P0 ;  /* 0x0000000809097208 */ /* 0x000fc80004000000 */
[----:B------:R-:W-:Y:S01]  /*1760*/  MOV R20, R9 ;  /* 0x0000000900147202 */ /* 0x000fe20000000f00 */
[----:B------:R-:W-:Y:S02]  /*1770*/  IMAD.MOV.U32 R19, RZ, RZ, 0x8 ;  /* 0x00000008ff137424 */ /* 0x000fe400078e00ff */
[----:B------:R-:W-:-:S07]  /*1780*/  IMAD.MOV.U32 R12, RZ, RZ, R18 ;  /* 0x000000ffff0c7224 */ /* 0x000fce00078e0012 */
[----:B------:R-:W-:Y:S05]  /*1790*/  WARPSYNC.COLLECTIVE R17, `(.L_x_25) ;  /* 0x0000000011087348 */ /* 0x000fea0003c00000 */
[----:B------:R0:W1:Y:S02]  /*17a0*/  SHFL.DOWN P1, R18, R20, R19, R22 ;  /* 0x0800001314127389 */ /* 0x0000640000020016 */
[----:B01----:R-:W-:Y:S05]  /*17b0*/  ENDCOLLECTIVE ;  /* 0x000000000000791b */ /* 0x003fea0003800000 */
.L_x_25:
[----:B------:R-:W-:-:S04]  /*17c0*/  SEL R12, R12, R3, !P0 ;  /* 0x000000030c0c7207 */ /* 0x000fc80004000000 */
[----:B------:R-:W-:Y:S01]  /*17d0*/  MOV R20, R12 ;  /* 0x0000000c00147202 */ /* 0x000fe20000000f00 */
[----:B------:R-:W-:-:S07]  /*17e0*/  IMAD.MOV.U32 R14, RZ, RZ, R18 ;  /* 0x000000ffff0e7224 */ /* 0x000fce00078e0012 */
[----:B------:R-:W-:Y:S05]  /*17f0*/  WARPSYNC.COLLECTIVE R17, `(.L_x_26) ;  /* 0x0000000011087348 */ /* 0x000fea0003c00000 */
[----:B------:R0:W1:Y:S02]  /*1800*/  SHFL.DOWN P1, R18, R20, R19, R22 ;  /* 0x0800001314127389 */ /* 0x0000640000020016 */
[----:B01----:R-:W-:Y:S05]  /*1810*/  ENDCOLLECTIVE ;  /* 0x000000000000791b */ /* 0x003fea0003800000 */
.L_x_26:
[----:B------:R-:W-:-:S04]  /*1820*/  FSETP.GEU.AND P0, PT, R9, R14, PT ;  /* 0x0000000e0900720b */ /* 0x000fc80003f0e000 */
[----:B------:R-:W-:Y:S01]  /*1830*/  FSEL R14, R14, R9, !P0 ;  /* 0x000000090e0e7208 */ /* 0x000fe20004000000 */
[----:B------:R-:W-:-:S04]  /*1840*/  HFMA2 R19, -RZ, RZ, 0, 2.384185791015625e-07 ;  /* 0x00000004ff137431 */ /* 0x000fc800000001ff */
[----:B------:R-:W-:Y:S02]  /*1850*/  IMAD.MOV.U32 R20, RZ, RZ, R14 ;  /* 0x000000ffff147224 */ /* 0x000fe400078e000e */
[----:B------:R-:W-:-:S07]  /*1860*/  IMAD.MOV.U32 R13, RZ, RZ, R18 ;  /* 0x000000ffff0d7224 */ /* 0x000fce00078e0012 */
[----:B------:R-:W-:Y:S05]  /*1870*/  WARPSYNC.COLLECTIVE R17, `(.L_x_27) ;  /* 0x0000000011087348 */ /* 0x000fea0003c00000 */
[----:B------:R0:W1:Y:S02]  /*1880*/  SHFL.DOWN P1, R18, R20, R19, R22 ;  /* 0x0800001314127389 */ /* 0x0000640000020016 */
[----:B01----:R-:W-:Y:S05]  /*1890*/  ENDCOLLECTIVE ;  /* 0x000000000000791b */ /* 0x003fea0003800000 */
.L_x_27:
[----:B------:R-:W-:-:S05]  /*18a0*/  SEL R13, R13, R12, !P0 ;  /* 0x0000000c0d0d7207 */ /* 0x000fca0004000000 */
[----:B------:R-:W-:Y:S02]  /*18b0*/  IMAD.MOV.U32 R20, RZ, RZ, R13 ;  /* 0x000000ffff147224 */ /* 0x000fe400078e000d */
[----:B------:R-:W-:-:S07]  /*18c0*/  IMAD.MOV.U32 R15, RZ, RZ, R18 ;  /* 0x000000ffff0f7224 */ /* 0x000fce00078e0012 */
[----:B------:R-:W-:Y:S05]  /*18d0*/  WARPSYNC.COLLECTIVE R17, `(.L_x_28) ;  /* 0x0000000011087348 */ /* 0x000fea0003c00000 */
[----:B------:R0:W1:Y:S02]  /*18e0*/  SHFL.DOWN P1, R18, R20, R19, R22 ;  /* 0x0800001314127389 */ /* 0x0000640000020016 */
[----:B01----:R-:W-:Y:S05]  /*18f0*/  ENDCOLLECTIVE ;  /* 0x000000000000791b */ /* 0x003fea0003800000 */
.L_x_28:
[----:B------:R-:W-:-:S04]  /*1900*/  FSETP.GEU.AND P0, PT, R14, R15, PT ;  /* 0x0000000f0e00720b */ /* 0x000fc80003f0e000 */
[----:B------:R-:W-:-:S05]  /*1910*/  FSEL R15, R15, R14, !P0 ;  /* 0x0000000e0f0f7208 */ /* 0x000fca0004000000 */
[----:B------:R-:W-:Y:S02]  /*1920*/  IMAD.MOV.U32 R20, RZ, RZ, R15 ;  /* 0x000000ffff147224 */ /* 0x000fe400078e000f */
[----:B------:R-:W-:Y:S01]  /*1930*/  IMAD.MOV.U32 R19, RZ, RZ, 0x2 ;  /* 0x00000002ff137424 */ /* 0x000fe200078e00ff */
[----:B------:R-:W-:-:S07]  /*1940*/  MOV R8, R18 ;  /* 0x0000001200087202 */ /* 0x000fce0000000f00 */
[----:B------:R-:W-:Y:S05]  /*1950*/  WARPSYNC.COLLECTIVE R17, `(.L_x_29) ;  /* 0x0000000011087348 */ /* 0x000fea0003c00000 */
[----:B------:R0:W1:Y:S02]  /*1960*/  SHFL.DOWN P1, R18, R20, R19, R22 ;  /* 0x0800001314127389 */ /* 0x0000640000020016 */
[----:B01----:R-:W-:Y:S05]  /*1970*/  ENDCOLLECTIVE ;  /* 0x000000000000791b */ /* 0x003fea0003800000 */
.L_x_29:
[----:B------:R-:W-:-:S05]  /*1980*/  SEL R8, R8, R13, !P0 ;  /* 0x0000000d08087207 */ /* 0x000fca0004000000 */
[----:B------:R-:W-:Y:S01]  /*1990*/  IMAD.MOV.U32 R20, RZ, RZ, R8 ;  /* 0x000000ffff147224 */ /* 0x000fe200078e0008 */
[----:B------:R-:W-:-:S07]  /*19a0*/  MOV R16, R18 ;  /* 0x0000001200107202 */ /* 0x000fce0000000f00 */
[----:B------:R-:W-:Y:S05]  /*19b0*/  WARPSYNC.COLLECTIVE R17, `(.L_x_30) ;  /* 0x0000000011087348 */ /* 0x000fea0003c00000 */
[----:B------:R0:W1:Y:S02]  /*19c0*/  SHFL.DOWN P1, R18, R20, R19, R22 ;  /* 0x0800001314127389 */ /* 0x0000640000020016 */
[----:B01----:R-:W-:Y:S05]  /*19d0*/  ENDCOLLECTIVE ;  /* 0x000000000000791b */ /* 0x003fea0003800000 */
.L_x_30:
        /* <DEDUP_REMOVED lines=8> */
.L_x_31:
[----:B------:R-:W-:-:S04]  /*1a60*/  SEL R3, R3, R8, !P0 ;  /* 0x0000000803037207 */ /* 0x000fc80004000000 */
[----:B------:R-:W-:Y:S01]  /*1a70*/  MOV R20, R3 ;  /* 0x0000000300147202 */ /* 0x000fe20000000f00 */
[----:B------:R-:W-:-:S07]  /*1a80*/  IMAD.MOV.U32 R9, RZ, RZ, R18 ;  /* 0x000000ffff097224 */ /* 0x000fce00078e0012 */
[----:B------:R-:W-:Y:S05]  /*1a90*/  WARPSYNC.COLLECTIVE R17, `(.L_x_32) ;  /* 0x0000000011087348 */ /* 0x000fea0003c00000 */
[----:B------:R0:W1:Y:S02]  /*1aa0*/  SHFL.DOWN P1, R18, R20, R19, R22 ;  /* 0x0800001314127389 */ /* 0x0000640000020016 */
[----:B01----:R-:W-:Y:S05]  /*1ab0*/  ENDCOLLECTIVE ;  /* 0x000000000000791b */ /* 0x003fea0003800000 */
.L_x_32:
[----:B------:R-:W-:Y:S01]  /*1ac0*/  IMAD.MOV.U32 R12, RZ, RZ, R18 ;  /* 0x000000ffff0c7224 */ /* 0x000fe200078e0012 */
[----:B------:R-:W-:Y:S06]  /*1ad0*/  BRA `(.L_x_33) ;  /* 0xffffffec00487947 */ /* 0x000fec000383ffff */
        .weak           $__internal_0_$__cuda_sm3x_div_rn_noftz_f32_slowpath
        .type           $__internal_0_$__cuda_sm3x_div_rn_noftz_f32_slowpath,@function
        .size           $__internal_0_$__cuda_sm3x_div_rn_noftz_f32_slowpath,(.L_x_46 - $__internal_0_$__cuda_sm3x_div_rn_noftz_f32_slowpath)
$__internal_0_$__cuda_sm3x_div_rn_noftz_f32_slowpath:
[--C-:B------:R-:W-:Y:S01]  /*1ae0*/  SHF.R.U32.HI R9, RZ, 0x17, R0.reuse ;  /* 0x00000017ff097819 */ /* 0x100fe20000011600 */
[----:B------:R-:W-:Y:S01]  /*1af0*/  BSSY B2, `(.L_x_34) ;  /* 0x0000063000027945 */ /* 0x000fe20003800000 */
[----:B------:R-:W-:Y:S01]  /*1b00*/  SHF.R.U32.HI R18, RZ, 0x17, R3 ;  /* 0x00000017ff127819 */ /* 0x000fe20000011603 */
[----:B------:R-:W-:Y:S01]  /*1b10*/  IMAD.MOV.U32 R2, RZ, RZ, R0 ;  /* 0x000000ffff027224 */ /* 0x000fe200078e0000 */
[----:B------:R-:W-:Y:S02]  /*1b20*/  LOP3.LUT R9, R9, 0xff, RZ, 0xc0, !PT ;  /* 0x000000ff09097812 */ /* 0x000fe400078ec0ff */
[----:B------:R-:W-:-:S03]  /*1b30*/  LOP3.LUT R18, R18, 0xff, RZ, 0xc0, !PT ;  /* 0x000000ff12127812 */ /* 0x000fc600078ec0ff */
[----:B------:R-:W-:Y:S01]  /*1b40*/  VIADD R19, R9, 0xffffffff ;  /* 0xffffffff09137836 */ /* 0x000fe20000000000 */
[----:B------:R-:W-:-:S04]  /*1b50*/  IADD3 R20, PT, PT, R18, -0x1, RZ ;  /* 0xffffffff12147810 */ /* 0x000fc80007ffe0ff */
[----:B------:R-:W-:-:S04]  /*1b60*/  ISETP.GT.U32.AND P0, PT, R19, 0xfd, PT ;  /* 0x000000fd1300780c */ /* 0x000fc80003f04070 */
[----:B------:R-:W-:-:S13]  /*1b70*/  ISETP.GT.U32.OR P0, PT, R20, 0xfd, P0 ;  /* 0x000000fd1400780c */ /* 0x000fda0000704470 */
[----:B------:R-:W-:Y:S01]  /*1b80*/  @!P0 IMAD.MOV.U32 R12, RZ, RZ, RZ ;  /* 0x000000ffff0c8224 */ /* 0x000fe200078e00ff */
[----:B------:R-:W-:Y:S06]  /*1b90*/  @!P0 BRA `(.L_x_35) ;  /* 0x00000000005c8947 */ /* 0x000fec0003800000 */
[----:B------:R-:W-:Y:S02]  /*1ba0*/  FSETP.GTU.FTZ.AND P0, PT, |R3|, +INF , PT ;  /* 0x7f8000000300780b */ /* 0x000fe40003f1c200 */
[----:B------:R-:W-:-:S04]  /*1bb0*/  FSETP.GTU.FTZ.AND P1, PT, |R0|, +INF , PT ;  /* 0x7f8000000000780b */ /* 0x000fc80003f3c200 */
[----:B------:R-:W-:-:S13]  /*1bc0*/  PLOP3.LUT P0, PT, P0, P1, PT, 0xf8, 0x8f ;  /* 0x00000000008f781c */ /* 0x000fda0000703f70 */
[----:B------:R-:W-:Y:S05]  /*1bd0*/  @P0 BRA `(.L_x_36) ;  /* 0x00000004004c0947 */ /* 0x000fea0003800000 */
[----:B------:R-:W-:-:S13]  /*1be0*/  LOP3.LUT P0, RZ, R2, 0x7fffffff, R3, 0xc8, !PT ;  /* 0x7fffffff02ff7812 */ /* 0x000fda000780c803 */
[----:B------:R-:W-:Y:S05]  /*1bf0*/  @!P0 BRA `(.L_x_37) ;  /* 0x00000004003c8947 */ /* 0x000fea0003800000 */
[C---:B------:R-:W-:Y:S02]  /*1c00*/  FSETP.NEU.FTZ.AND P3, PT, |R3|.reuse, +INF , PT ;  /* 0x7f8000000300780b */ /* 0x040fe40003f7d200 */
[----:B------:R-:W-:Y:S02]  /*1c10*/  FSETP.NEU.FTZ.AND P1, PT, |R0|, +INF , PT ;  /* 0x7f8000000000780b */ /* 0x000fe40003f3d200 */
[----:B------:R-:W-:-:S11]  /*1c20*/  FSETP.NEU.FTZ.AND P0, PT, |R3|, +INF , PT ;  /* 0x7f8000000300780b */ /* 0x000fd60003f1d200 */
[----:B------:R-:W-:Y:S05]  /*1c30*/  @!P1 BRA !P3, `(.L_x_37) ;  /* 0x00000004002c9947 */ /* 0x000fea0005800000 */
[----:B------:R-:W-:-:S04]  /*1c40*/  LOP3.LUT P3, RZ, R3, 0x7fffffff, RZ, 0xc0, !PT ;  /* 0x7fffffff03ff7812 */ /* 0x000fc8000786c0ff */
[----:B------:R-:W-:-:S13]  /*1c50*/  PLOP3.LUT P1, PT, P1, P3, PT, 0x2f, 0xf2 ;  /* 0x0000000000f2781c */ /* 0x000fda0000f26577 */
[----:B------:R-:W-:Y:S05]  /*1c60*/  @P1 BRA `(.L_x_38) ;  /* 0x0000000400181947 */ /* 0x000fea0003800000 */
[----:B------:R-:W-:-:S04]  /*1c70*/  LOP3.LUT P1, RZ, R2, 0x7fffffff, RZ, 0xc0, !PT ;  /* 0x7fffffff02ff7812 */ /* 0x000fc8000782c0ff */
[----:B------:R-:W-:-:S13]  /*1c80*/  PLOP3.LUT P0, PT, P0, P1, PT, 0x2f, 0xf2 ;  /* 0x0000000000f2781c */ /* 0x000fda0000702577 */
[----:B------:R-:W-:Y:S05]  /*1c90*/  @P0 BRA `(.L_x_39) ;  /* 0x0000000400000947 */ /* 0x000fea0003800000 */
[----:B------:R-:W-:Y:S02]  /*1ca0*/  ISETP.GE.AND P0, PT, R20, RZ, PT ;  /* 0x000000ff1400720c */ /* 0x000fe40003f06270 */
[----:B------:R-:W-:-:S11]  /*1cb0*/  ISETP.GE.AND P1, PT, R19, RZ, PT ;  /* 0x000000ff1300720c */ /* 0x000fd60003f26270 */
[----:B------:R-:W-:Y:S01]  /*1cc0*/  @P0 MOV R12, RZ ;  /* 0x000000ff000c0202 */ /* 0x000fe20000000f00 */
[----:B------:R-:W-:Y:S02]  /*1cd0*/  @!P0 IMAD.MOV.U32 R12, RZ, RZ, -0x40 ;  /* 0xffffffc0ff0c8424 */ /* 0x000fe400078e00ff */
[----:B------:R-:W-:Y:S01]  /*1ce0*/  @!P0 FFMA R3, R3, 1.84467440737095516160e+19, RZ ;  /* 0x5f80000003038823 */ /* 0x000fe200000000ff */
[----:B------:R-:W-:Y:S01]  /*1cf0*/  @!P1 FFMA R2, R0, 1.84467440737095516160e+19, RZ ;  /* 0x5f80000000029823 */ /* 0x000fe200000000ff */
[----:B------:R-:W-:-:S07]  /*1d00*/  @!P1 VIADD R12, R12, 0x40 ;  /* 0x000000400c0c9836 */ /* 0x000fce0000000000 */
.L_x_35:
[----:B------:R-:W-:Y:S01]  /*1d10*/  LEA R19, R9, 0xc0800000, 0x17 ;  /* 0xc080000009137811 */ /* 0x000fe200078eb8ff */
[----:B------:R-:W-:Y:S01]  /*1d20*/  VIADD R18, R18, 0xffffff81 ;  /* 0xffffff8112127836 */ /* 0x000fe20000000000 */
[----:B------:R-:W-:Y:S02]  /*1d30*/  BSSY B3, `(.L_x_40) ;  /* 0x0000035000037945 */ /* 0x000fe40003800000 */
[----:B------:R-:W-:Y:S01]  /*1d40*/  IADD3 R21, PT, PT, -R19, R2, RZ ;  /* 0x0000000213157210 */ /* 0x000fe20007ffe1ff */
[----:B------:R-:W-:-:S03]  /*1d50*/  IMAD R2, R18, -0x800000, R3 ;  /* 0xff80000012027824 */ /* 0x000fc600078e0203 */
[----:B------:R0:W1:Y:S01]  /*1d60*/  MUFU.RCP R20, R21 ;  /* 0x0000001500147308 */ /* 0x0000620000001000 */
[----:B------:R-:W-:Y:S01]  /*1d70*/  FADD.FTZ R19, -R21, -RZ ;  /* 0x800000ff15137221 */ /* 0x000fe20000010100 */
[----:B0-----:R-:W-:-:S05]  /*1d80*/  IADD3 R21, PT, PT, R18, 0x7f, -R9 ;  /* 0x0000007f12157810 */ /* 0x001fca0007ffe809 */
[----:B------:R-:W-:Y:S02]  /*1d90*/  IMAD.IADD R21, R21, 0x1, R12 ;  /* 0x0000000115157824 */ /* 0x000fe400078e020c */
[----:B-1----:R-:W-:-:S04]  /*1da0*/  FFMA R23, R20, R19, 1 ;  /* 0x3f80000014177423 */ /* 0x002fc80000000013 */
[----:B------:R-:W-:-:S04]  /*1db0*/  FFMA R3, R20, R23, R20 ;  /* 0x0000001714037223 */ /* 0x000fc80000000014 */
[----:B------:R-:W-:-:S04]  /*1dc0*/  FFMA R20, R2, R3, RZ ;  /* 0x0000000302147223 */ /* 0x000fc800000000ff */
[----:B------:R-:W-:-:S04]  /*1dd0*/  FFMA R22, R19, R20, R2 ;  /* 0x0000001413167223 */ /* 0x000fc80000000002 */
[----:B------:R-:W-:-:S04]  /*1de0*/  FFMA R20, R3, R22, R20 ;  /* 0x0000001603147223 */ /* 0x000fc80000000014 */
[----:B------:R-:W-:-:S04]  /*1df0*/  FFMA R19, R19, R20, R2 ;  /* 0x0000001413137223 */ /* 0x000fc80000000002 */
[----:B------:R-:W-:-:S05]  /*1e00*/  FFMA R2, R3, R19, R20 ;  /* 0x0000001303027223 */ /* 0x000fca0000000014 */
[----:B------:R-:W-:-:S04]  /*1e10*/  SHF.R.U32.HI R9, RZ, 0x17, R2 ;  /* 0x00000017ff097819 */ /* 0x000fc80000011602 */
[----:B------:R-:W-:-:S04]  /*1e20*/  LOP3.LUT R9, R9, 0xff, RZ, 0xc0, !PT ;  /* 0x000000ff09097812 */ /* 0x000fc800078ec0ff */
[----:B------:R-:W-:-:S05]  /*1e30*/  IADD3 R12, PT, PT, R9, R21, RZ ;  /* 0x00000015090c7210 */ /* 0x000fca0007ffe0ff */
[----:B------:R-:W-:-:S05]  /*1e40*/  VIADD R9, R12, 0xffffffff ;  /* 0xffffffff0c097836 */ /* 0x000fca0000000000 */
[----:B------:R-:W-:-:S13]  /*1e50*/  ISETP.GE.U32.AND P0, PT, R9, 0xfe, PT ;  /* 0x000000fe0900780c */ /* 0x000fda0003f06070 */
[----:B------:R-:W-:Y:S05]  /*1e60*/  @!P0 BRA `(.L_x_41) ;  /* 0x0000000000808947 */ /* 0x000fea0003800000 */
[----:B------:R-:W-:-:S13]  /*1e70*/  ISETP.GT.AND P0, PT, R12, 0xfe, PT ;  /* 0x000000fe0c00780c */ /* 0x000fda0003f04270 */
[----:B------:R-:W-:Y:S05]  /*1e80*/  @P0 BRA `(.L_x_42) ;  /* 0x00000000006c0947 */ /* 0x000fea0003800000 */
[----:B------:R-:W-:-:S13]  /*1e90*/  ISETP.GE.AND P0, PT, R12, 0x1, PT ;  /* 0x000000010c00780c */ /* 0x000fda0003f06270 */
[----:B------:R-:W-:Y:S05]  /*1ea0*/  @P0 BRA `(.L_x_43) ;  /* 0x0000000000740947 */ /* 0x000fea0003800000 */
[----:B------:R-:W-:Y:S02]  /*1eb0*/  ISETP.GE.AND P0, PT, R12, -0x18, PT ;  /* 0xffffffe80c00780c */ /* 0x000fe40003f06270 */
[----:B------:R-:W-:-:S11]  /*1ec0*/  LOP3.LUT R2, R2, 0x80000000, RZ, 0xc0, !PT ;  /* 0x8000000002027812 */ /* 0x000fd600078ec0ff */
[----:B------:R-:W-:Y:S05]  /*1ed0*/  @!P0 BRA `(.L_x_43) ;  /* 0x0000000000688947 */ /* 0x000fea0003800000 */
[-CC-:B------:R-:W-:Y:S01]  /*1ee0*/  FFMA.RZ R9, R3, R19.reuse, R20.reuse ;  /* 0x0000001303097223 */ /* 0x180fe2000000c014 */
[C---:B------:R-:W-:Y:S02]  /*1ef0*/  ISETP.NE.AND P3, PT, R12.reuse, RZ, PT ;  /* 0x000000ff0c00720c */ /* 0x040fe40003f65270 */
[C---:B------:R-:W-:Y:S02]  /*1f00*/  ISETP.NE.AND P1, PT, R12.reuse, RZ, PT ;  /* 0x000000ff0c00720c */ /* 0x040fe40003f25270 */
[----:B------:R-:W-:Y:S01]  /*1f10*/  LOP3.LUT R18, R9, 0x7fffff, RZ, 0xc0, !PT ;  /* 0x007fffff09127812 */ /* 0x000fe200078ec0ff */
[CCC-:B------:R-:W-:Y:S01]  /*1f20*/  FFMA.RP R9, R3.reuse, R19.reuse, R20.reuse ;  /* 0x0000001303097223 */ /* 0x1c0fe20000008014 */
[----:B------:R-:W-:Y:S01]  /*1f30*/  FFMA.RM R20, R3, R19, R20 ;  /* 0x0000001303147223 */ /* 0x000fe20000004014 */
[----:B------:R-:W-:Y:S01]  /*1f40*/  VIADD R3, R12, 0x20 ;  /* 0x000000200c037836 */ /* 0x000fe20000000000 */
[----:B------:R-:W-:Y:S02]  /*1f50*/  LOP3.LUT R18, R18, 0x800000, RZ, 0xfc, !PT ;  /* 0x0080000012127812 */ /* 0x000fe400078efcff */
[----:B------:R-:W-:-:S02]  /*1f60*/  IADD3 R12, PT, PT, -R12, RZ, RZ ;  /* 0x000000ff0c0c7210 */ /* 0x000fc40007ffe1ff */
[----:B------:R-:W-:Y:S02]  /*1f70*/  SHF.L.U32 R3, R18, R3, RZ ;  /* 0x0000000312037219 */ /* 0x000fe400000006ff */
[----:B------:R-:W-:Y:S02]  /*1f80*/  FSETP.NEU.FTZ.AND P0, PT, R9, R20, PT ;  /* 0x000000140900720b */ /* 0x000fe40003f1d000 */
[----:B------:R-:W-:Y:S02]  /*1f90*/  SEL R9, R12, RZ, P3 ;  /* 0x000000ff0c097207 */ /* 0x000fe40001800000 */
[----:B------:R-:W-:Y:S02]  /*1fa0*/  ISETP.NE.AND P1, PT, R3, RZ, P1 ;  /* 0x000000ff0300720c */ /* 0x000fe40000f25270 */
[----:B------:R-:W-:Y:S02]  /*1fb0*/  SHF.R.U32.HI R9, RZ, R9, R18 ;  /* 0x00000009ff097219 */ /* 0x000fe40000011612 */
[----:B------:R-:W-:-:S02]  /*1fc0*/  PLOP3.LUT P0, PT, P0, P1, PT, 0xf8, 0x8f ;  /* 0x00000000008f781c */ /* 0x000fc40000703f70 */
[----:B------:R-:W-:Y:S02]  /*1fd0*/  SHF.R.U32.HI R12, RZ, 0x1, R9 ;  /* 0x00000001ff0c7819 */ /* 0x000fe40000011609 */
[----:B------:R-:W-:-:S04]  /*1fe0*/  SEL R3, RZ, 0x1, !P0 ;  /* 0x00000001ff037807 */ /* 0x000fc80004000000 */
[----:B------:R-:W-:-:S04]  /*1ff0*/  LOP3.LUT R18, R3, 0x1, R12, 0xf8, !PT ;  /* 0x0000000103127812 */ /* 0x000fc800078ef80c */
[----:B------:R-:W-:-:S05]  /*2000*/  LOP3.LUT R9, R18, R9, RZ, 0xc0, !PT ;  /* 0x0000000912097212 */ /* 0x000fca00078ec0ff */
[----:B------:R-:W-:-:S05]  /*2010*/  IMAD.IADD R9, R12, 0x1, R9 ;  /* 0x000000010c097824 */ /* 0x000fca00078e0209 */
[----:B------:R-:W-:Y:S01]  /*2020*/  LOP3.LUT R2, R9, R2, RZ, 0xfc, !PT ;  /* 0x0000000209027212 */ /* 0x000fe200078efcff */
[----:B------:R-:W-:Y:S06]  /*2030*/  BRA `(.L_x_43) ;  /* 0x0000000000107947 */ /* 0x000fec0003800000 */
.L_x_42:
[----:B------:R-:W-:-:S04]  /*2040*/  LOP3.LUT R2, R2, 0x80000000, RZ, 0xc0, !PT ;  /* 0x8000000002027812 */ /* 0x000fc800078ec0ff */
[----:B------:R-:W-:Y:S01]  /*2050*/  LOP3.LUT R2, R2, 0x7f800000, RZ, 0xfc, !PT ;  /* 0x7f80000002027812 */ /* 0x000fe200078efcff */
[----:B------:R-:W-:Y:S06]  /*2060*/  BRA `(.L_x_43) ;  /* 0x0000000000047947 */ /* 0x000fec0003800000 */
.L_x_41:
[----:B------:R-:W-:-:S07]  /*2070*/  IMAD R2, R21, 0x800000, R2 ;  /* 0x0080000015027824 */ /* 0x000fce00078e0202 */
.L_x_43:
[----:B------:R-:W-:Y:S05]  /*2080*/  BSYNC B3 ;  /* 0x0000000000037941 */ /* 0x000fea0003800000 */
.L_x_40:
[----:B------:R-:W-:Y:S05]  /*2090*/  BRA `(.L_x_44) ;  /* 0x0000000000207947 */ /* 0x000fea0003800000 */
.L_x_39:
[----:B------:R-:W-:-:S04]  /*20a0*/  LOP3.LUT R2, R2, 0x80000000, R3, 0x48, !PT ;  /* 0x8000000002027812 */ /* 0x000fc800078e4803 */
[----:B------:R-:W-:Y:S01]  /*20b0*/  LOP3.LUT R2, R2, 0x7f800000, RZ, 0xfc, !PT ;  /* 0x7f80000002027812 */ /* 0x000fe200078efcff */
[----:B------:R-:W-:Y:S06]  /*20c0*/  BRA `(.L_x_44) ;  /* 0x0000000000147947 */ /* 0x000fec0003800000 */
.L_x_38:
[----:B------:R-:W-:Y:S01]  /*20d0*/  LOP3.LUT R2, R2, 0x80000000, R3, 0x48, !PT ;  /* 0x8000000002027812 */ /* 0x000fe200078e4803 */
[----:B------:R-:W-:Y:S06]  /*20e0*/  BRA `(.L_x_44) ;  /* 0x00000000000c7947 */ /* 0x000fec0003800000 */
.L_x_37:
[----:B------:R-:W0:Y:S01]  /*20f0*/  MUFU.RSQ R2, -QNAN ;  /* 0xffc0000000027908 */ /* 0x000e220000001400 */
[----:B------:R-:W-:Y:S05]  /*2100*/  BRA `(.L_x_44) ;  /* 0x0000000000047947 */ /* 0x000fea0003800000 */
.L_x_36:
[----:B------:R-:W-:-:S07]  /*2110*/  FADD.FTZ R2, R3, R0 ;  /* 0x0000000003027221 */ /* 0x000fce0000010000 */
.L_x_44:
[----:B------:R-:W-:Y:S05]  /*2120*/  BSYNC B2 ;  /* 0x0000000000027941 */ /* 0x000fea0003800000 */
.L_x_34:
[----:B------:R-:W-:Y:S01]  /*2130*/  HFMA2 R3, -RZ, RZ, 0, 0 ;  /* 0x00000000ff037431 */ /* 0x000fe200000001ff */
[----:B0-----:R-:W-:Y:S01]  /*2140*/  MOV R9, R2 ;  /* 0x0000000200097202 */ /* 0x001fe20000000f00 */
[----:B------:R-:W-:-:S04]  /*2150*/  IMAD.MOV.U32 R2, RZ, RZ, R8 ;  /* 0x000000ffff027224 */ /* 0x000fc800078e0008 */
[----:B------:R-:W-:Y:S05]  /*2160*/  RET.REL.NODEC R2 `(_Z20greedy_sample_kernelPKfifPiPf) ;  /* 0xffffffdc02a47950 */ /* 0x000fea0003c3ffff */
.L_x_45:
[----:B------:R-:W-:-:S00]  /*2170*/  BRA `(.L_x_45) ;  /* 0xfffffffc00fc7947 */ /* 0x000fc0000383ffff */
[----:B------:R-:W-:-:S00]  /*2180*/  NOP ;  /* 0x0000000000007918 */ /* 0x000fc00000000000 */
[----:B------:R-:W-:-:S00]  /*2190*/  NOP ;  /* 0x0000000000007918 */ /* 0x000fc00000000000 */
[----:B------:R-:W-:-:S00]  /*21a0*/  NOP ;  /* 0x0000000000007918 */ /* 0x000fc00000000000 */
[----:B------:R-:W-:-:S00]  /*21b0*/  NOP ;  /* 0x0000000000007918 */ /* 0x000fc00000000000 */
[----:B------:R-:W-:-:S00]  /*21c0*/  NOP ;  /* 0x0000000000007918 */ /* 0x000fc00000000000 */
[----:B------:R-:W-:-:S00]  /*21d0*/  NOP ;  /* 0x0000000000007918 */ /* 0x000fc00000000000 */
[----:B------:R-:W-:-:S00]  /*21e0*/  NOP ;  /* 0x0000000000007918 */ /* 0x000fc00000000000 */
[----:B------:R-:W-:-:S00]  /*21f0*/  NOP ;  /* 0x0000000000007918 */ /* 0x000fc00000000000 */
.L_x_46:


//--------------------- .nv.shared._Z20greedy_sample_kernelPKfifPiPf --------------------------
	.section	.nv.shared._Z20greedy_sample_kernelPKfifPiPf,"aw",@nobits
	.sectionflags	@""
	.align	4
.nv.shared._Z20greedy_sample_kernelPKfifPiPf:
	.zero		1416


//--------------------- .nv.shared.reserved.0     --------------------------
	.section	.nv.shared.reserved.0,"aw",@nobits
	.weak		__nv_reservedSMEM_offset_0_alias
	.size		__nv_reservedSMEM_offset_0_alias, 0, 64
	.other		__nv_reservedSMEM_offset_0_alias,@"STO_CUDA_RESERVED_SHARED STV_DEFAULT"
__nv_reservedSMEM_offset_0_alias:
	.zero		0
	.zero		64


//--------------------- .nv.constant0._Z20greedy_sample_kernelPKfifPiPf --------------------------
	.section	.nv.constant0._Z20greedy_sample_kernelPKfifPiPf,"a",@progbits
	.sectionflags	@""
	.align	4
.nv.constant0._Z20greedy_sample_kernelPKfifPiPf:
	.zero		928


//--------------------- SYMBOLS --------------------------

	.type		.nv.reservedSmem.offset0,@object
	.size		.nv.reservedSmem.offset0,0x4
	.type		.nv.reservedSmem.cap,@object
	.size		.nv.reservedSmem.cap,0x4
